# CuTe-DSL kernel — source=fa4 family=fa4_bwd_sm90
# config = {"dtype": "BFloat16", "causal": false, "head_dim": 128}


// ===== COMPILED SASS (sm_90) =====

	.headerflags	@"EF_CUDA_TEXMODE_UNIFIED EF_CUDA_64BIT_ADDRESS EF_CUDA_ACCELERATORS EF_CUDA_SM90 EF_CUDA_VIRTUAL_SM(EF_CUDA_SM90)"
	.elftype	@"ET_EXEC"


//--------------------- .nv.info                  --------------------------
	.section	.nv.info,"",@"SHT_CUDA_INFO"
	.align	4


	//----- nvinfo : EIATTR_REGCOUNT
	.align		4
        /*0000*/ 	.byte	0x04, 0x2f
        /*0002*/ 	.short	(.L_1 - .L_0)
	.align		4
.L_0:
        /*0004*/ 	.word	index@(kernel_cutlass_kernel_flash_attncuteflash_bwd_sm90FlashAttentionBackwardSm90_object_at__tensor0000o12811101213_tensor0000o12811101213_tensor0000o12811101213_tensor0000o12811101213_tensor0_0)
        /*0008*/ 	.word	0x000000a8


	//----- nvinfo : EIATTR_FRAME_SIZE
	.align		4
.L_1:
        /*000c*/ 	.byte	0x04, 0x11
        /*000e*/ 	.short	(.L_3 - .L_2)
	.align		4
.L_2:
        /*0010*/ 	.word	index@(kernel_cutlass_kernel_flash_attncuteflash_bwd_sm90FlashAttentionBackwardSm90_object_at__tensor0000o12811101213_tensor0000o12811101213_tensor0000o12811101213_tensor0000o12811101213_tensor0_0)
        /*0014*/ 	.word	0x00000000


	//----- nvinfo : EIATTR_MIN_STACK_SIZE
	.align		4
.L_3:
        /*0018*/ 	.byte	0x04, 0x12
        /*001a*/ 	.short	(.L_5 - .L_4)
	.align		4
.L_4:
        /*001c*/ 	.word	index@(kernel_cutlass_kernel_flash_attncuteflash_bwd_sm90FlashAttentionBackwardSm90_object_at__tensor0000o12811101213_tensor0000o12811101213_tensor0000o12811101213_tensor0000o12811101213_tensor0_0)
        /*0020*/ 	.word	0x00000000
.L_5:


//--------------------- .nv.info.kernel_cutlass_kernel_flash_attncuteflash_bwd_sm90FlashAttentionBackwardSm90_object_at__tensor0000o12811101213_tensor0000o12811101213_tensor0000o12811101213_tensor0000o12811101213_tensor0_0 --------------------------
	.section	.nv.info.kernel_cutlass_kernel_flash_attncuteflash_bwd_sm90FlashAttentionBackwardSm90_object_at__tensor0000o12811101213_tensor0000o12811101213_tensor0000o12811101213_tensor0000o12811101213_tensor0_0,"",@"SHT_CUDA_INFO"
	.sectionflags	@""
	.align	4


	//----- nvinfo : EIATTR_CUDA_API_VERSION
	.align		4
        /*0000*/ 	.byte	0x04, 0x37
        /*0002*/ 	.short	(.L_7 - .L_6)
.L_6:
        /*0004*/ 	.word	0x00000081


	//----- nvinfo : EIATTR_KPARAM_INFO
	.align		4
.L_7:
        /*0008*/ 	.byte	0x04, 0x17
        /*000a*/ 	.short	(.L_9 - .L_8)
.L_8:
        /*000c*/ 	.word	0x00000000
        /*0010*/ 	.short	0x0018
        /*0012*/ 	.short	0x0400
        /*0014*/ 	.byte	0x00, 0xf0, 0x31, 0x00


	//----- nvinfo : EIATTR_KPARAM_INFO
	.align		4
.L_9:
        /*0018*/ 	.byte	0x04, 0x17
        /*001a*/ 	.short	(.L_11 - .L_10)
.L_10:
        /*001c*/ 	.word	0x00000000
        /*0020*/ 	.short	0x0017
        /*0022*/ 	.short	0x03fc
        /*0024*/ 	.byte	0x00, 0xf0, 0x11, 0x00


	//----- nvinfo : EIATTR_KPARAM_INFO
	.align		4
.L_11:
        /*0028*/ 	.byte	0x04, 0x17
        /*002a*/ 	.short	(.L_13 - .L_12)
.L_12:
        /*002c*/ 	.word	0x00000000
        /*0030*/ 	.short	0x0016
        /*0032*/ 	.short	0x03f8
        /*0034*/ 	.byte	0x00, 0xf0, 0x11, 0x00


	//----- nvinfo : EIATTR_KPARAM_INFO
	.align		4
.L_13:
        /*0038*/ 	.byte	0x04, 0x17
        /*003a*/ 	.short	(.L_15 - .L_14)
.L_14:
        /*003c*/ 	.word	0x00000000
        /*0040*/ 	.short	0x0015
        /*0042*/ 	.short	0x03f4
        /*0044*/ 	.byte	0x00, 0xf0, 0x11, 0x00


	//----- nvinfo : EIATTR_KPARAM_INFO
	.align		4
.L_15:
        /*0048*/ 	.byte	0x04, 0x17
        /*004a*/ 	.short	(.L_17 - .L_16)
.L_16:
        /*004c*/ 	.word	0x00000000
        /*0050*/ 	.short	0x0014
        /*0052*/ 	.short	0x03f0
        /*0054*/ 	.byte	0x00, 0xf0, 0x11, 0x00


	//----- nvinfo : EIATTR_KPARAM_INFO
	.align		4
.L_17:
        /*0058*/ 	.byte	0x04, 0x17
        /*005a*/ 	.short	(.L_19 - .L_18)
.L_18:
        /*005c*/ 	.word	0x00000000
        /*0060*/ 	.short	0x0013
        /*0062*/ 	.short	0x03ec
        /*0064*/ 	.byte	0x00, 0xf0, 0x11, 0x00


	//----- nvinfo : EIATTR_KPARAM_INFO
	.align		4
.L_19:
        /*0068*/ 	.byte	0x04, 0x17
        /*006a*/ 	.short	(.L_21 - .L_20)
.L_20:
        /*006c*/ 	.word	0x00000000
        /*0070*/ 	.short	0x0012
        /*0072*/ 	.short	0x03eb
        /*0074*/ 	.byte	0x00, 0xf0, 0x05, 0x00


	//----- nvinfo : EIATTR_KPARAM_INFO
	.align		4
.L_21:
        /*0078*/ 	.byte	0x04, 0x17
        /*007a*/ 	.short	(.L_23 - .L_22)
.L_22:
        /*007c*/ 	.word	0x00000000
        /*0080*/ 	.short	0x0011
        /*0082*/ 	.short	0x03ea
        /*0084*/ 	.byte	0x00, 0xf0, 0x05, 0x00


	//----- nvinfo : EIATTR_KPARAM_INFO
	.align		4
.L_23:
        /*0088*/ 	.byte	0x04, 0x17
        /*008a*/ 	.short	(.L_25 - .L_24)
.L_24:
        /*008c*/ 	.word	0x00000000
        /*0090*/ 	.short	0x0010
        /*0092*/ 	.short	0x03e9
        /*0094*/ 	.byte	0x00, 0xf0, 0x05, 0x00


	//----- nvinfo : EIATTR_KPARAM_INFO
	.align		4
.L_25:
        /*0098*/ 	.byte	0x04, 0x17
        /*009a*/ 	.short	(.L_27 - .L_26)
.L_26:
        /*009c*/ 	.word	0x00000000
        /*00a0*/ 	.short	0x000f
        /*00a2*/ 	.short	0x03e8
        /*00a4*/ 	.byte	0x00, 0xf0, 0x05, 0x00


	//----- nvinfo : EIATTR_KPARAM_INFO
	.align		4
.L_27:
        /*00a8*/ 	.byte	0x04, 0x17
        /*00aa*/ 	.short	(.L_29 - .L_28)
.L_28:
        /*00ac*/ 	.word	0x00000000
        /*00b0*/ 	.short	0x000e
        /*00b2*/ 	.short	0x03c0
        /*00b4*/ 	.byte	0x00, 0xf0, 0xa1, 0x00


	//----- nvinfo : EIATTR_KPARAM_INFO
	.align		4
.L_29:
        /*00b8*/ 	.byte	0x04, 0x17
        /*00ba*/ 	.short	(.L_31 - .L_30)
.L_30:
        /*00bc*/ 	.word	0x00000000
        /*00c0*/ 	.short	0x000d
        /*00c2*/ 	.short	0x0398
        /*00c4*/ 	.byte	0x00, 0xf0, 0xa1, 0x00


	//----- nvinfo : EIATTR_KPARAM_INFO
	.align		4
.L_31:
        /*00c8*/ 	.byte	0x04, 0x17
        /*00ca*/ 	.short	(.L_33 - .L_32)
.L_32:
        /*00cc*/ 	.word	0x00000000
        /*00d0*/ 	.short	0x000c
        /*00d2*/ 	.short	0x0370
        /*00d4*/ 	.byte	0x00, 0xf0, 0xa1, 0x00


	//----- nvinfo : EIATTR_KPARAM_INFO
	.align		4
.L_33:
        /*00d8*/ 	.byte	0x04, 0x17
        /*00da*/ 	.short	(.L_35 - .L_34)
.L_34:
        /*00dc*/ 	.word	0x00000000
        /*00e0*/ 	.short	0x000b
        /*00e2*/ 	.short	0x02f0
        /*00e4*/ 	.byte	0x00, 0xf0, 0x01, 0x02


	//----- nvinfo : EIATTR_KPARAM_INFO
	.align		4
.L_35:
        /*00e8*/ 	.byte	0x04, 0x17
        /*00ea*/ 	.short	(.L_37 - .L_36)
.L_36:
        /*00ec*/ 	.word	0x00000000
        /*00f0*/ 	.short	0x000a
        /*00f2*/ 	.short	0x0270
        /*00f4*/ 	.byte	0x00, 0xf0, 0x01, 0x02


	//----- nvinfo : EIATTR_KPARAM_INFO
	.align		4
.L_37:
        /*00f8*/ 	.byte	0x04, 0x17
        /*00fa*/ 	.short	(.L_39 - .L_38)
.L_38:
        /*00fc*/ 	.word	0x00000000
        /*0100*/ 	.short	0x0009
        /*0102*/ 	.short	0x01f0
        /*0104*/ 	.byte	0x00, 0xf0, 0x01, 0x02


	//----- nvinfo : EIATTR_KPARAM_INFO
	.align		4
.L_39:
        /*0108*/ 	.byte	0x04, 0x17
        /*010a*/ 	.short	(.L_41 - .L_40)
.L_40:
        /*010c*/ 	.word	0x00000000
        /*0110*/ 	.short	0x0008
        /*0112*/ 	.short	0x0170
        /*0114*/ 	.byte	0x00, 0xf0, 0x01, 0x02


	//----- nvinfo : EIATTR_KPARAM_INFO
	.align		4
.L_41:
        /*0118*/ 	.byte	0x04, 0x17
        /*011a*/ 	.short	(.L_43 - .L_42)
.L_42:
        /*011c*/ 	.word	0x00000000
        /*0120*/ 	.short	0x0007
        /*0122*/ 	.short	0x00f0
        /*0124*/ 	.byte	0x00, 0xf0, 0x01, 0x02


	//----- nvinfo : EIATTR_KPARAM_INFO
	.align		4
.L_43:
        /*0128*/ 	.byte	0x04, 0x17
        /*012a*/ 	.short	(.L_45 - .L_44)
.L_44:
        /*012c*/ 	.word	0x00000000
        /*0130*/ 	.short	0x0006
        /*0132*/ 	.short	0x0070
        /*0134*/ 	.byte	0x00, 0xf0, 0x01, 0x02


	//----- nvinfo : EIATTR_KPARAM_INFO
	.align		4
.L_45:
        /*0138*/ 	.byte	0x04, 0x17
        /*013a*/ 	.short	(.L_47 - .L_46)
.L_46:
        /*013c*/ 	.word	0x00000000
        /*0140*/ 	.short	0x0005
        /*0142*/ 	.short	0x003c
        /*0144*/ 	.byte	0x00, 0xf0, 0x31, 0x00


	//----- nvinfo : EIATTR_KPARAM_INFO
	.align		4
.L_47:
        /*0148*/ 	.byte	0x04, 0x17
        /*014a*/ 	.short	(.L_49 - .L_48)
.L_48:
        /*014c*/ 	.word	0x00000000
        /*0150*/ 	.short	0x0004
        /*0152*/ 	.short	0x0030
        /*0154*/ 	.byte	0x00, 0xf0, 0x31, 0x00


	//----- nvinfo : EIATTR_KPARAM_INFO
	.align		4
.L_49:
        /*0158*/ 	.byte	0x04, 0x17
        /*015a*/ 	.short	(.L_51 - .L_50)
.L_50:
        /*015c*/ 	.word	0x00000000
        /*0160*/ 	.short	0x0003
        /*0162*/ 	.short	0x0024
        /*0164*/ 	.byte	0x00, 0xf0, 0x31, 0x00


	//----- nvinfo : EIATTR_KPARAM_INFO
	.align		4
.L_51:
        /*0168*/ 	.byte	0x04, 0x17
        /*016a*/ 	.short	(.L_53 - .L_52)
.L_52:
        /*016c*/ 	.word	0x00000000
        /*0170*/ 	.short	0x0002
        /*0172*/ 	.short	0x0018
        /*0174*/ 	.byte	0x00, 0xf0, 0x31, 0x00


	//----- nvinfo : EIATTR_KPARAM_INFO
	.align		4
.L_53:
        /*0178*/ 	.byte	0x04, 0x17
        /*017a*/ 	.short	(.L_55 - .L_54)
.L_54:
        /*017c*/ 	.word	0x00000000
        /*0180*/ 	.short	0x0001
        /*0182*/ 	.short	0x000c
        /*0184*/ 	.byte	0x00, 0xf0, 0x31, 0x00


	//----- nvinfo : EIATTR_KPARAM_INFO
	.align		4
.L_55:
        /*0188*/ 	.byte	0x04, 0x17
        /*018a*/ 	.short	(.L_57 - .L_56)
.L_56:
        /*018c*/ 	.word	0x00000000
        /*0190*/ 	.short	0x0000
        /*0192*/ 	.short	0x0000
        /*0194*/ 	.byte	0x00, 0xf0, 0x31, 0x00


	//----- nvinfo : EIATTR_SPARSE_MMA_MASK
	.align		4
.L_57:
        /*0198*/ 	.byte	0x03, 0x50
        /*019a*/ 	.short	0x0000


	//----- nvinfo : EIATTR_MAXREG_COUNT
	.align		4
        /*019c*/ 	.byte	0x03, 0x1b
        /*019e*/ 	.short	0x00a8


	//----- nvinfo : EIATTR_COOP_GROUP_MASK_REGIDS
	.align		4
        /*01a0*/ 	.byte	0x04, 0x29
        /*01a2*/ 	.short	(.L_59 - .L_58)


	//   ....[0]....
.L_58:
        /*01a4*/ 	.word	0xffffffff


	//----- nvinfo : EIATTR_COOP_GROUP_INSTR_OFFSETS
	.align		4
.L_59:
        /*01a8*/ 	.byte	0x04, 0x28
        /*01aa*/ 	.short	(.L_61 - .L_60)


	//   ....[0]....
.L_60:
        /*01ac*/ 	.word	0x00001fe0


	//----- nvinfo : EIATTR_REG_RECONFIG
	.align		4
.L_61:
        /*01b0*/ 	.byte	0x01, 0x54
	.zero		2


	//----- nvinfo : EIATTR_MBARRIER_INSTR_OFFSETS
	.align		4
        /*01b4*/ 	.byte	0x04, 0x39
        /*01b6*/ 	.short	(.L_63 - .L_62)


	//   ....[0]....
.L_62:
        /*01b8*/ 	.word	0x000002e0
        /*01bc*/ 	.word	0x000000ff
        /*01c0*/ 	.word	0x00000000
        /*01c4*/ 	.short	0x0100
        /*01c6*/ 	.byte	0x05
	.zero		1


	//   ....[1]....
        /*01c8*/ 	.word	0x000002f0
        /*01cc*/ 	.word	0x000000ff
        /*01d0*/ 	.word	0x00000008
        /*01d4*/ 	.short	0x0100
        /*01d6*/ 	.byte	0x05
	.zero		1


	//   ....[2]....
        /*01d8*/ 	.word	0x00000300
        /*01dc*/ 	.word	0x000000ff
        /*01e0*/ 	.word	0x00000010
        /*01e4*/ 	.short	0x0100
        /*01e6*/ 	.byte	0x05
	.zero		1


	//   ....[3]....
        /*01e8*/ 	.word	0x00000310
        /*01ec*/ 	.word	0x000000ff
        /*01f0*/ 	.word	0x00000018
        /*01f4*/ 	.short	0x0100
        /*01f6*/ 	.byte	0x05
	.zero		1


	//   ....[4]....
        /*01f8*/ 	.word	0x00000320
        /*01fc*/ 	.word	0x000000ff
        /*0200*/ 	.word	0x00000020
        /*0204*/ 	.short	0x0100
        /*0206*/ 	.byte	0x0a
	.zero		1


	//   ....[5]....
        /*0208*/ 	.word	0x00000330
        /*020c*/ 	.word	0x000000ff
        /*0210*/ 	.word	0x00000028
        /*0214*/ 	.short	0x0100
        /*0216*/ 	.byte	0x0a
	.zero		1


	//   ....[6]....
        /*0218*/ 	.word	0x00000340
        /*021c*/ 	.word	0x000000ff
        /*0220*/ 	.word	0x00000030
        /*0224*/ 	.short	0x0100
        /*0226*/ 	.byte	0x0a
	.zero		1


	//   ....[7]....
        /*0228*/ 	.word	0x00000350
        /*022c*/ 	.word	0x000000ff
        /*0230*/ 	.word	0x00000038
        /*0234*/ 	.short	0x0100
        /*0236*/ 	.byte	0x0a
	.zero		1


	//   ....[8]....
        /*0238*/ 	.word	0x00000550
        /*023c*/ 	.word	0x000000ff
        /*0240*/ 	.word	0x00000010
        /*0244*/ 	.short	0x010a
        /*0246*/ 	.byte	0x19
	.zero		1


	//   ....[9]....
        /*0248*/ 	.word	0x00000920
        /*024c*/ 	.word	0x000000ff
        /*0250*/ 	.word	0x00000030
        /*0254*/ 	.short	0x010a
        /*0256*/ 	.byte	0x19
	.zero		1


	//   ....[10]....
        /*0258*/ 	.word	0x00000dc0
        /*025c*/ 	.word	0x000000ff
        /*0260*/ 	.word	0x00000018
        /*0264*/ 	.short	0x010a
        /*0266*/ 	.byte	0x19
	.zero		1


	//   ....[11]....
        /*0268*/ 	.word	0x00000f80
        /*026c*/ 	.word	0x000000ff
        /*0270*/ 	.word	0x00000038
        /*0274*/ 	.short	0x010a
        /*0276*/ 	.byte	0x19
	.zero		1


	//   ....[12]....
        /*0278*/ 	.word	0x00001150
        /*027c*/ 	.word	0x000000ff
        /*0280*/ 	.word	0x00000010
        /*0284*/ 	.short	0x010a
        /*0286*/ 	.byte	0x19
	.zero		1


	//   ....[13]....
        /*0288*/ 	.word	0x00001340
        /*028c*/ 	.word	0x000000ff
        /*0290*/ 	.word	0x00000030
        /*0294*/ 	.short	0x010a
        /*0296*/ 	.byte	0x19
	.zero		1


	//   ....[14]....
        /*0298*/ 	.word	0x000015d0
        /*029c*/ 	.word	0x000000ff
        /*02a0*/ 	.word	0x00000018
        /*02a4*/ 	.short	0x010a
        /*02a6*/ 	.byte	0x19
	.zero		1


	//   ....[15]....
        /*02a8*/ 	.word	0x00001780
        /*02ac*/ 	.word	0x000000ff
        /*02b0*/ 	.word	0x00000038
        /*02b4*/ 	.short	0x010a
        /*02b6*/ 	.byte	0x19
	.zero		1


	//   ....[16]....
        /*02b8*/ 	.word	0x000027e0
        /*02bc*/ 	.word	0x000000ff
        /*02c0*/ 	.word	0x00000000
        /*02c4*/ 	.short	0x010a
        /*02c6*/ 	.byte	0x17
	.zero		1


	//   ....[17]....
        /*02c8*/ 	.word	0x00002870
        /*02cc*/ 	.word	0x000000ff
        /*02d0*/ 	.word	0x00000000
        /*02d4*/ 	.short	0x010a
        /*02d6*/ 	.byte	0x17
	.zero		1


	//   ....[18]....
        /*02d8*/ 	.word	0x00002ba0
        /*02dc*/ 	.word	0x000000ff
        /*02e0*/ 	.word	0x00000020
        /*02e4*/ 	.short	0x010a
        /*02e6*/ 	.byte	0x17
	.zero		1


	//   ....[19]....
        /*02e8*/ 	.word	0x00002bd0
        /*02ec*/ 	.word	0x000000ff
        /*02f0*/ 	.word	0x00000020
        /*02f4*/ 	.short	0x010a
        /*02f6*/ 	.byte	0x17
	.zero		1


	//   ....[20]....
        /*02f8*/ 	.word	0x000043b0
        /*02fc*/ 	.word	0x000000ff
        /*0300*/ 	.word	0x00000030
        /*0304*/ 	.short	0x0101
        /*0306*/ 	.byte	0x17
	.zero		1


	//   ....[21]....
        /*0308*/ 	.word	0x00004640
        /*030c*/ 	.word	0x000000ff
        /*0310*/ 	.word	0x00000010
        /*0314*/ 	.short	0x0101
        /*0316*/ 	.byte	0x17
	.zero		1


	//   ....[22]....
        /*0318*/ 	.word	0x000055e0
        /*031c*/ 	.word	0x00000005
        /*0320*/ 	.word	0x00000010
        /*0324*/ 	.short	0x010a
        /*0326*/ 	.byte	0x3f
	.zero		1


	//   ....[23]....
        /*0328*/ 	.word	0x00005660
        /*032c*/ 	.word	0x00000005
        /*0330*/ 	.word	0x00000030
        /*0334*/ 	.short	0x010a
        /*0336*/ 	.byte	0x3f
	.zero		1


	//   ....[24]....
        /*0338*/ 	.word	0x000056e0
        /*033c*/ 	.word	0x00000005
        /*0340*/ 	.word	0x00000018
        /*0344*/ 	.short	0x010a
        /*0346*/ 	.byte	0x3f
	.zero		1


	//   ....[25]....
        /*0348*/ 	.word	0x00005760
        /*034c*/ 	.word	0x00000005
        /*0350*/ 	.word	0x00000038
        /*0354*/ 	.short	0x010a
        /*0356*/ 	.byte	0x3f
	.zero		1


	//   ....[26]....
        /*0358*/ 	.word	0x000057f0
        /*035c*/ 	.word	0x00000005
        /*0360*/ 	.word	0x00000010
        /*0364*/ 	.short	0x010a
        /*0366*/ 	.byte	0x3f
	.zero		1


	//   ....[27]....
        /*0368*/ 	.word	0x00005870
        /*036c*/ 	.word	0x00000005
        /*0370*/ 	.word	0x00000030
        /*0374*/ 	.short	0x010a
        /*0376*/ 	.byte	0x3f
	.zero		1


	//   ....[28]....
        /*0378*/ 	.word	0x000058f0
        /*037c*/ 	.word	0x00000005
        /*0380*/ 	.word	0x00000018
        /*0384*/ 	.short	0x010a
        /*0386*/ 	.byte	0x3f
	.zero		1


	//   ....[29]....
        /*0388*/ 	.word	0x00005990
        /*038c*/ 	.word	0x00000005
        /*0390*/ 	.word	0x00000038
        /*0394*/ 	.short	0x010a
        /*0396*/ 	.byte	0x3f
	.zero		1


	//   ....[30]....
        /*0398*/ 	.word	0x00005a10
        /*039c*/ 	.word	0x0000000d
        /*03a0*/ 	.word	0x00000000
        /*03a4*/ 	.short	0x010a
        /*03a6*/ 	.byte	0x3f
	.zero		1


	//   ....[31]....
        /*03a8*/ 	.word	0x00005a90
        /*03ac*/ 	.word	0x00000011
        /*03b0*/ 	.word	0x00000020
        /*03b4*/ 	.short	0x010a
        /*03b6*/ 	.byte	0x3f
	.zero		1


	//----- nvinfo : EIATTR_NUM_MBARRIERS
	.align		4
.L_63:
        /*03b8*/ 	.byte	0x03, 0x38
        /*03ba*/ 	.short	0x0008


	//----- nvinfo : EIATTR_EXIT_INSTR_OFFSETS
	.align		4
        /*03bc*/ 	.byte	0x04, 0x1c
        /*03be*/ 	.short	(.L_65 - .L_64)


	//   ....[0]....
.L_64:
        /*03c0*/ 	.word	0x00001940


	//   ....[1]....
        /*03c4*/ 	.word	0x000054c0


	//   ....[2]....
        /*03c8*/ 	.word	0x000055a0


	//----- nvinfo : EIATTR_REQNTID
	.align		4
.L_65:
        /*03cc*/ 	.byte	0x04, 0x10
        /*03ce*/ 	.short	(.L_67 - .L_66)
.L_66:
        /*03d0*/ 	.word	0x00000180
        /*03d4*/ 	.word	0x00000001
        /*03d8*/ 	.word	0x00000001


	//----- nvinfo : EIATTR_CBANK_PARAM_SIZE
	.align		4
.L_67:
        /*03dc*/ 	.byte	0x03, 0x19
        /*03de*/ 	.short	0x040c


	//----- nvinfo : EIATTR_PARAM_CBANK
	.align		4
        /*03e0*/ 	.byte	0x04, 0x0a
        /*03e2*/ 	.short	(.L_69 - .L_68)
	.align		4
.L_68:
        /*03e4*/ 	.word	index@(.nv.constant0.kernel_cutlass_kernel_flash_attncuteflash_bwd_sm90FlashAttentionBackwardSm90_object_at__tensor0000o12811101213_tensor0000o12811101213_tensor0000o12811101213_tensor0000o12811101213_tensor0_0)
        /*03e8*/ 	.short	0x0210
        /*03ea*/ 	.short	0x040c


	//----- nvinfo : EIATTR_SW_WAR
	.align		4
.L_69:
        /*03ec*/ 	.byte	0x04, 0x36
        /*03ee*/ 	.short	(.L_71 - .L_70)
.L_70:
        /*03f0*/ 	.word	0x00000008
.L_71:


//--------------------- .nv.callgraph             --------------------------
	.section	.nv.callgraph,"",@"SHT_CUDA_CALLGRAPH"
	.align	4
	.sectionentsize	8
	.align		4
        /*0000*/ 	.word	0x00000000
	.align		4
        /*0004*/ 	.word	0xffffffff
	.align		4
        /*0008*/ 	.word	0x00000000
	.align		4
        /*000c*/ 	.word	0xfffffffe
	.align		4
        /*0010*/ 	.word	0x00000000
	.align		4
        /*0014*/ 	.word	0xfffffffd
	.align		4
        /*0018*/ 	.word	0x00000000
	.align		4
        /*001c*/ 	.word	0xfffffffc


//--------------------- .text.kernel_cutlass_kernel_flash_attncuteflash_bwd_sm90FlashAttentionBackwardSm90_object_at__tensor0000o12811101213_tensor0000o12811101213_tensor0000o12811101213_tensor0000o12811101213_tensor0_0 --------------------------
	.section	.text.kernel_cutlass_kernel_flash_attncuteflash_bwd_sm90FlashAttentionBackwardSm90_object_at__tensor0000o12811101213_tensor0000o12811101213_tensor0000o12811101213_tensor0000o12811101213_tensor0_0,"ax",@progbits
	.sectionflags	@"SHF_BARRIERS=16"
	.align	128
        .global         kernel_cutlass_kernel_flash_attncuteflash_bwd_sm90FlashAttentionBackwardSm90_object_at__tensor0000o12811101213_tensor0000o12811101213_tensor0000o12811101213_tensor0000o12811101213_tensor0_0
        .type           kernel_cutlass_kernel_flash_attncuteflash_bwd_sm90FlashAttentionBackwardSm90_object_at__tensor0000o12811101213_tensor0000o12811101213_tensor0000o12811101213_tensor0000o12811101213_tensor0_0,@function
        .size           kernel_cutlass_kernel_flash_attncuteflash_bwd_sm90FlashAttentionBackwardSm90_object_at__tensor0000o12811101213_tensor0000o12811101213_tensor0000o12811101213_tensor0000o12811101213_tensor0_0,(.L_x_40 - kernel_cutlass_kernel_flash_attncuteflash_bwd_sm90FlashAttentionBackwardSm90_object_at__tensor0000o12811101213_tensor0000o12811101213_tensor0000o12811101213_tensor0000o12811101213_tensor0_0)
        .other          kernel_cutlass_kernel_flash_attncuteflash_bwd_sm90FlashAttentionBackwardSm90_object_at__tensor0000o12811101213_tensor0000o12811101213_tensor0000o12811101213_tensor0000o12811101213_tensor0_0,@"STO_CUDA_ENTRY STV_DEFAULT"
kernel_cutlass_kernel_flash_attncuteflash_bwd_sm90FlashAttentionBackwardSm90_object_at__tensor0000o12811101213_tensor0000o12811101213_tensor0000o12811101213_tensor0000o12811101213_tensor0_0:
.text.kernel_cutlass_kernel_flash_attncuteflash_bwd_sm90FlashAttentionBackwardSm90_object_at__tensor0000o12811101213_tensor0000o12811101213_tensor0000o12811101213_tensor0000o12811101213_tensor0_0:
[----:B------:R-:W1:Y:S01]  /*0000*/  LDC R1, c[0x0][0x28] ;  /* 0x00000a00ff017b82 */ /* 0x000e620000000800 */
[----:B------:R-:W2:Y:S02]  /*0010*/  S2R R8, SR_TID.X ;  /* 0x0000000000087919 */ /* 0x000ea40000002100 */
[----:B--2---:R-:W-:-:S04]  /*0020*/  SHF.R.U32.HI R0, RZ, 0x5, R8 ;  /* 0x00000005ff007819 */ /* 0x004fc80000011608 */
[----:B------:R-:W-:-:S13]  /*0030*/  R2UR UR4, R0 ;  /* 0x00000000000472ca */ /* 0x000fda00000e0000 */
[----:B------:R-:W-:-:S13]  /*0040*/  ISETP.NE.AND P0, PT, RZ, UR4, PT ;  /* 0x00000004ff007c0c */ /* 0x000fda000bf05270 */
[----:B-1----:R-:W-:Y:S05]  /*0050*/  @P0 BRA `(.L_x_0) ;  /* 0x0000000000c40947 */ /* 0x002fea0003800000 */
[----:B------:R-:W1:Y:S01]  /*0060*/  S2UR UR6, SR_CgaCtaId ;  /* 0x00000000000679c3 */ /* 0x000e620000008800 */
[----:B------:R-:W-:Y:S01]  /*0070*/  ULDC.64 UR12, c[0x0][0x198] ;  /* 0x00006600000c7ab9 */ /* 0x000fe20000000a00 */
[----:B------:R-:W-:Y:S01]  /*0080*/  UMOV UR5, 0x400 ;  /* 0x0000040000057882 */ /* 0x000fe20000000000 */
[----:B------:R-:W-:Y:S02]  /*0090*/  UIADD3 UR18, UP0, UR12, 0x70, URZ ;  /* 0x000000700c127890 */ /* 0x000fe4000ff1e03f */
[----:B------:R-:W-:Y:S02]  /*00a0*/  UIADD3 UR20, UP1, UR12, 0xf0, URZ ;  /* 0x000000f00c147890 */ /* 0x000fe4000ff3e03f */
[----:B------:R-:W-:Y:S01]  /*00b0*/  UIADD3 UR22, UP2, UR12, 0x170, URZ ;  /* 0x000001700c167890 */ /* 0x000fe2000ff5e03f */
[----:B------:R-:W2:Y:S01]  /*00c0*/  S2UR UR8, SR_CgaCtaId ;  /* 0x00000000000879c3 */ /* 0x000ea20000008800 */
[----:B------:R-:W-:Y:S02]  /*00d0*/  UIADD3 UR24, UP3, UR12, 0x1f0, URZ ;  /* 0x000001f00c187890 */ /* 0x000fe4000ff7e03f */
[----:B------:R-:W-:-:S02]  /*00e0*/  UIADD3 UR26, UP4, UR12, 0x270, URZ ;  /* 0x000002700c1a7890 */ /* 0x000fc4000ff9e03f */
[----:B------:R-:W-:Y:S01]  /*00f0*/  UIADD3.X UR19, URZ, UR13, URZ, UP0, !UPT ;  /* 0x0000000d3f137290 */ /* 0x000fe200087fe43f */
[----:B------:R-:W-:Y:S01]  /*0100*/  UMOV UR9, 0x1 ;  /* 0x0000000100097882 */ /* 0x000fe20000000000 */
[----:B------:R-:W-:Y:S02]  /*0110*/  UIADD3 UR12, UP5, UR12, 0x2f0, URZ ;  /* 0x000002f00c0c7890 */ /* 0x000fe4000ffbe03f */
[----:B------:R-:W-:-:S04]  /*0120*/  UIADD3 UR14, -UR9, 0x100000, URZ ;  /* 0x00100000090e7890 */ /* 0x000fc8000fffe13f */
[----:B------:R-:W-:Y:S02]  /*0130*/  USHF.L.U32 UR15, UR14, 0xb, URZ ;  /* 0x0000000b0e0f7899 */ /* 0x000fe4000800063f */
[----:B------:R-:W-:Y:S02]  /*0140*/  USHF.L.U32 UR14, UR14, 0x1, URZ ;  /* 0x000000010e0e7899 */ /* 0x000fe4000800063f */
[----:B------:R-:W-:Y:S02]  /*0150*/  UIADD3.X UR21, URZ, UR13, URZ, UP1, !UPT ;  /* 0x0000000d3f157290 */ /* 0x000fe40008ffe43f */
[----:B------:R-:W-:Y:S01]  /*0160*/  UIADD3.X UR23, URZ, UR13, URZ, UP2, !UPT ;  /* 0x0000000d3f177290 */ /* 0x000fe200097fe43f */
[----:B------:R-:W-:Y:S01]  /*0170*/  UMOV UR11, 0x8 ;  /* 0x00000008000b7882 */ /* 0x000fe20000000000 */
[----:B------:R-:W-:Y:S02]  /*0180*/  UIADD3.X UR25, URZ, UR13, URZ, UP3, !UPT ;  /* 0x0000000d3f197290 */ /* 0x000fe40009ffe43f */
[----:B------:R-:W-:-:S04]  /*0190*/  UIADD3 UR16, -UR11, 0x100000, URZ ;  /* 0x001000000b107890 */ /* 0x000fc8000fffe13f */
[----:B------:R-:W-:Y:S02]  /*01a0*/  USHF.L.U32 UR17, UR16, 0xb, URZ ;  /* 0x0000000b10117899 */ /* 0x000fe4000800063f */
[----:B------:R-:W-:Y:S02]  /*01b0*/  USHF.L.U32 UR16, UR16, 0x1, URZ ;  /* 0x0000000110107899 */ /* 0x000fe4000800063f */
[----:B-1----:R-:W-:Y:S01]  /*01c0*/  ULEA UR5, UR6, UR5, 0x18 ;  /* 0x0000000506057291 */ /* 0x002fe2000f8ec03f */
[----:B------:R1:W-:Y:S01]  /*01d0*/  UTMACCTL.PF [UR18] ;  /* 0x00000000120079b9 */ /* 0x0003e20008040000 */
[----:B------:R-:W-:Y:S01]  /*01e0*/  UMOV UR7, 0x400 ;  /* 0x0000040000077882 */ /* 0x000fe20000000000 */
[----:B------:R-:W-:Y:S01]  /*01f0*/  UIADD3.X UR27, URZ, UR13, URZ, UP4, !UPT ;  /* 0x0000000d3f1b7290 */ /* 0x000fe2000a7fe43f */
[----:B------:R1:W-:Y:S01]  /*0200*/  UTMACCTL.PF [UR20] ;  /* 0x00000000140079b9 */ /* 0x0003e20008040000 */
[----:B------:R-:W-:Y:S01]  /*0210*/  UIADD3.X UR13, URZ, UR13, URZ, UP5, !UPT ;  /* 0x0000000d3f0d7290 */ /* 0x000fe2000affe43f */
[----:B------:R1:W-:Y:S01]  /*0220*/  UTMACCTL.PF [UR22] ;  /* 0x00000000160079b9 */ /* 0x0003e20008040000 */
[----:B--2---:R-:W-:-:S02]  /*0230*/  ULEA UR10, UR8, UR7, 0x18 ;  /* 0x00000007080a7291 */ /* 0x004fc4000f8ec03f */
[----:B------:R-:W-:-:S04]  /*0240*/  UIADD3 UR6, -UR9, 0x100000, URZ ;  /* 0x0010000009067890 */ /* 0x000fc8000fffe13f */
[----:B------:R-:W-:Y:S02]  /*0250*/  USHF.L.U32 UR7, UR6, 0xb, URZ ;  /* 0x0000000b06077899 */ /* 0x000fe4000800063f */
[----:B------:R-:W-:Y:S01]  /*0260*/  USHF.L.U32 UR6, UR6, 0x1, URZ ;  /* 0x0000000106067899 */ /* 0x000fe2000800063f */
[----:B------:R1:W-:Y:S01]  /*0270*/  UTMACCTL.PF [UR24] ;  /* 0x00000000180079b9 */ /* 0x0003e20008040000 */
[----:B------:R-:W-:-:S04]  /*0280*/  UIADD3 UR8, -UR11, 0x100000, URZ ;  /* 0x001000000b087890 */ /* 0x000fc8000fffe13f */
[----:B------:R-:W-:Y:S02]  /*0290*/  USHF.L.U32 UR9, UR8, 0xb, URZ ;  /* 0x0000000b08097899 */ /* 0x000fe4000800063f */
[----:B------:R-:W-:Y:S01]  /*02a0*/  USHF.L.U32 UR8, UR8, 0x1, URZ ;  /* 0x0000000108087899 */ /* 0x000fe2000800063f */
[----:B------:R1:W-:Y:S01]  /*02b0*/  UTMACCTL.PF [UR26] ;  /* 0x000000001a0079b9 */ /* 0x0003e20008040000 */
[----:B------:R1:W-:Y:S01]  /*02c0*/  UTMACCTL.PF [UR12] ;  /* 0x000000000c0079b9 */ /* 0x0003e20008040000 */
[----:B------:R-:W2:Y:S02]  /*02d0*/  FENCE.VIEW.ASYNC.S ;  /* 0x00000000000073c6 */ /* 0x000ea40000000000 */
[----:B--2---:R1:W2:Y:S01]  /*02e0*/  SYNCS.EXCH.64 URZ, [UR5], UR14 ;  /* 0x0000000e053f75b2 */ /* 0x0042a20008000100 */
[----:B------:R1:W3:Y:S01]  /*02f0*/  SYNCS.EXCH.64 URZ, [UR5+0x8], UR14 ;  /* 0x0000080e053f75b2 */ /* 0x0002e20008000100 */
[----:B------:R1:W4:Y:S01]  /*0300*/  SYNCS.EXCH.64 URZ, [UR5+0x10], UR16 ;  /* 0x00001010053f75b2 */ /* 0x0003220008000100 */
[----:B------:R1:W5:Y:S01]  /*0310*/  SYNCS.EXCH.64 URZ, [UR5+0x18], UR16 ;  /* 0x00001810053f75b2 */ /* 0x0003620008000100 */
[----:B------:R1:W1:Y:S01]  /*0320*/  SYNCS.EXCH.64 URZ, [UR10+0x20], UR6 ;  /* 0x000020060a3f75b2 */ /* 0x0002620008000100 */
[----:B------:R1:W1:Y:S02]  /*0330*/  SYNCS.EXCH.64 URZ, [UR10+0x28], UR6 ;  /* 0x000028060a3f75b2 */ /* 0x0002640008000100 */
[----:B------:R1:W1:Y:S01]  /*0340*/  SYNCS.EXCH.64 URZ, [UR10+0x30], UR8 ;  /* 0x000030080a3f75b2 */ /* 0x0002620008000100 */
[----:B------:R1:W1:Y:S01]  /*0350*/  SYNCS.EXCH.64 URZ, [UR10+0x38], UR8 ;  /* 0x000038080a3f75b2 */ /* 0x0002620008000100 */
[----:B------:R-:W-:Y:S01]  /*0360*/  NOP ;  /* 0x0000000000007918 */ /* 0x000fe20000000000 */
.L_x_0:
[----:B------:R-:W-:Y:S01]  /*0370*/  UISETP.GT.AND UP0, UPT, UR4, 0x3, UPT ;  /* 0x000000030400788c */ /* 0x000fe2000bf04270 */
[----:B------:R-:W-:Y:S01]  /*0380*/  NOP ;  /* 0x0000000000007918 */ /* 0x000fe20000000000 */
[----:B-12345:R-:W-:Y:S04]  /*0390*/  BAR.SYNC.DEFER_BLOCKING 0x0 ;  /* 0x0000000000007b1d */ /* 0x03efe80000010000 */
[----:B------:R-:W-:-:S13]  /*03a0*/  PLOP3.LUT P1, PT, PT, PT, UP0, 0x80, 0x0 ;  /* 0x000000000000781c */ /* 0x000fda0003f2f008 */
[----:B------:R-:W-:Y:S05]  /*03b0*/  @P1 BRA `(.L_x_1) ;  /* 0x0000001800401947 */ /* 0x000fea0003800000 */
[----:B------:R-:W-:-:S08]  /*03c0*/  NOP ;  /* 0x0000000000007918 */ /* 0x000fd00000000000 */
[----:B------:R-:W1:-:S00]  /*03d0*/  USETMAXREG.DEALLOC.CTAPOOL 0x18 ;  /* 0x00000018000079c8 */ /* 0x000e4000080e0500 */
[----:B-1----:R-:W-:Y:S05]  /*03e0*/  @P0 BRA `(.L_x_2) ;  /* 0x00000014004c0947 */ /* 0x002fea0003800000 */
[----:B------:R-:W1:Y:S01]  /*03f0*/  S2UR UR5, SR_CgaCtaId ;  /* 0x00000000000579c3 */ /* 0x000e620000008800 */
[----:B------:R-:W-:Y:S01]  /*0400*/  UMOV UR25, 0x400 ;  /* 0x0000040000197882 */ /* 0x000fe20000000000 */
[----:B------:R-:W-:Y:S01]  /*0410*/  IMAD.MOV.U32 R0, RZ, RZ, -0x80000000 ;  /* 0x80000000ff007424 */ /* 0x000fe200078e00ff */
[----:B------:R-:W-:Y:S01]  /*0420*/  ULDC.64 UR8, c[0x0][0x598] ;  /* 0x0001660000087ab9 */ /* 0x000fe20000000a00 */
[----:B------:R-:W-:Y:S01]  /*0430*/  ULDC.64 UR10, c[0x0][0x5c0] ;  /* 0x00017000000a7ab9 */ /* 0x000fe20000000a00 */
[----:B------:R-:W-:Y:S01]  /*0440*/  ULDC.64 UR22, c[0x0][0x580] ;  /* 0x0001600000167ab9 */ /* 0x000fe20000000a00 */
[----:B------:R-:W-:Y:S01]  /*0450*/  ULDC.64 UR14, c[0x0][0x198] ;  /* 0x00006600000e7ab9 */ /* 0x000fe20000000a00 */
[----:B------:R-:W-:Y:S01]  /*0460*/  ULDC.64 UR42, c[0x0][0x198] ;  /* 0x00006600002a7ab9 */ /* 0x000fe20000000a00 */
[----:B------:R-:W2:Y:S01]  /*0470*/  S2UR UR20, SR_CTAID.Y ;  /* 0x00000000001479c3 */ /* 0x000ea20000002600 */
[----:B------:R-:W-:Y:S01]  /*0480*/  ULDC.64 UR44, c[0x0][0x198] ;  /* 0x00006600002c7ab9 */ /* 0x000fe20000000a00 */
[----:B------:R-:W-:Y:S01]  /*0490*/  ULDC.64 UR46, c[0x0][0x198] ;  /* 0x00006600002e7ab9 */ /* 0x000fe20000000a00 */
[----:B------:R-:W-:Y:S01]  /*04a0*/  UMOV UR34, URZ ;  /* 0x0000003f00227c82 */ /* 0x000fe20008000000 */
[----:B------:R-:W-:Y:S01]  /*04b0*/  UMOV UR26, URZ ;  /* 0x0000003f001a7c82 */ /* 0x000fe20008000000 */
[----:B------:R-:W-:-:S02]  /*04c0*/  UIADD3 UR17, UP1, UR42, 0xf0, URZ ;  /* 0x000000f02a117890 */ /* 0x000fc4000ff3e03f */
[----:B------:R-:W-:Y:S01]  /*04d0*/  UIADD3 UR31, UP3, UR46, 0x70, URZ ;  /* 0x000000702e1f7890 */ /* 0x000fe2000ff7e03f */
[----:B------:R-:W3:Y:S01]  /*04e0*/  S2UR UR21, SR_CTAID.Z ;  /* 0x00000000001579c3 */ /* 0x000ee20000002700 */
[----:B------:R-:W-:Y:S01]  /*04f0*/  UMOV UR27, URZ ;  /* 0x0000003f001b7c82 */ /* 0x000fe20008000000 */
[----:B------:R-:W-:Y:S01]  /*0500*/  UMOV UR18, 0x40 ;  /* 0x0000004000127882 */ /* 0x000fe20000000000 */
[----:B------:R-:W-:Y:S01]  /*0510*/  UMOV UR19, URZ ;  /* 0x0000003f00137c82 */ /* 0x000fe20008000000 */
[----:B-1----:R-:W-:-:S04]  /*0520*/  ULEA UR25, UR5, UR25, 0x18 ;  /* 0x0000001905197291 */ /* 0x002fc8000f8ec03f */
[----:B------:R-:W1:Y:S01]  /*0530*/  S2UR UR35, SR_CTAID.X ;  /* 0x00000000002379c3 */ /* 0x000e620000002500 */
[----:B--2---:R-:W-:-:S04]  /*0540*/  UIMAD.WIDE.U32 UR6, UR20, UR8, URZ ;  /* 0x00000008140672a5 */ /* 0x004fc8000f8e003f */
[----:B------:R-:W2:Y:S01]  /*0550*/  SYNCS.PHASECHK.TRANS64.TRYWAIT P0, [UR25+0x10], R0 ;  /* 0x00001000ff0075a7 */ /* 0x000ea20008000159 */
[----:B------:R-:W-:Y:S01]  /*0560*/  UMOV UR36, UR20 ;  /* 0x0000001400247c82 */ /* 0x000fe20008000000 */
[----:B------:R-:W-:Y:S01]  /*0570*/  UMOV UR12, UR20 ;  /* 0x00000014000c7c82 */ /* 0x000fe20008000000 */
[----:B------:R-:W-:Y:S02]  /*0580*/  UIMAD UR7, UR20, UR9, UR7 ;  /* 0x00000009140772a4 */ /* 0x000fe4000f8e0207 */
[----:B------:R-:W-:Y:S01]  /*0590*/  UIMAD.WIDE.U32 UR8, UR20, UR10, URZ ;  /* 0x0000000a140872a5 */ /* 0x000fe2000f8e003f */
[----:B---3--:R-:W-:-:S03]  /*05a0*/  UMOV UR37, UR21 ;  /* 0x0000001500257c82 */ /* 0x008fc60008000000 */
[----:B------:R-:W-:-:S03]  /*05b0*/  UIMAD UR9, UR20, UR11, UR9 ;  /* 0x0000000b140972a4 */ /* 0x000fc6000f8e0209 */
[----:B------:R-:W-:Y:S02]  /*05c0*/  ULDC.64 UR10, c[0x0][0x5a0] ;  /* 0x00016800000a7ab9 */ /* 0x000fe40000000a00 */
[----:B------:R-:W-:Y:S02]  /*05d0*/  UIMAD.WIDE.U32 UR6, UR21, UR10, UR6 ;  /* 0x0000000a150672a5 */ /* 0x000fe4000f8e0006 */
[----:B-1----:R-:W-:Y:S02]  /*05e0*/  USHF.L.U32 UR35, UR35, 0x7, URZ ;  /* 0x0000000723237899 */ /* 0x002fe4000800063f */
[----:B------:R-:W-:Y:S02]  /*05f0*/  UIMAD UR7, UR21, UR11, UR7 ;  /* 0x0000000b150772a4 */ /* 0x000fe4000f8e0207 */
[----:B------:R-:W-:Y:S01]  /*0600*/  ULEA UR22, UP0, UR6, UR22, 0x2 ;  /* 0x0000001606167291 */ /* 0x000fe2000f80103f */
[----:B------:R-:W-:Y:S02]  /*0610*/  ULDC.64 UR10, c[0x0][0x5c8] ;  /* 0x00017200000a7ab9 */ /* 0x000fe40000000a00 */
[----:B------:R-:W-:-:S02]  /*0620*/  UIMAD.WIDE.U32 UR38, UR21, UR10, UR8 ;  /* 0x0000000a152672a5 */ /* 0x000fc4000f8e0008 */
[----:B------:R-:W-:Y:S02]  /*0630*/  ULEA.HI.X UR7, UR6, UR23, UR7, 0x2, UP0 ;  /* 0x0000001706077291 */ /* 0x000fe400080f1407 */
[----:B------:R-:W-:Y:S01]  /*0640*/  UIMAD UR40, UR21, UR11, UR39 ;  /* 0x0000000b152872a4 */ /* 0x000fe2000f8e0227 */
[----:B------:R-:W-:Y:S01]  /*0650*/  UMOV UR10, 0x40 ;  /* 0x00000040000a7882 */ /* 0x000fe20000000000 */
[----:B------:R-:W-:Y:S02]  /*0660*/  UIADD3 UR6, UP0, UR14, 0xf0, URZ ;  /* 0x000000f00e067890 */ /* 0x000fe4000ff1e03f */
[----:B------:R-:W-:Y:S01]  /*0670*/  UIADD3 UR23, UP2, UR44, 0x70, URZ ;  /* 0x000000702c177890 */ /* 0x000fe2000ff5e03f */
[----:B--2---:R-:W-:Y:S11]  /*0680*/  @!P0 BRA `(.L_x_3) ;  /* 0x0000004c00c88947 */ /* 0x004ff60003800000 */
.L_x_23:
[----:B------:R-:W-:Y:S01]  /*0690*/  ELECT P0, URZ, PT ;  /* 0x00000000003f782f */ /* 0x000fe20003800000 */
[----:B------:R-:W-:Y:S02]  /*06a0*/  UIADD3.X UR15, URZ, UR15, URZ, UP0, !UPT ;  /* 0x0000000f3f0f7290 */ /* 0x000fe400087fe43f */
[----:B------:R-:W-:Y:S01]  /*06b0*/  UIADD3 UR32, UR25, 0x10800, URZ ;  /* 0x0001080019207890 */ /* 0x000fe2000fffe03f */
[----:B------:R-:W-:Y:S01]  /*06c0*/  UMOV UR14, UR6 ;  /* 0x00000006000e7c82 */ /* 0x000fe20008000000 */
[----:B------:R-:W-:Y:S02]  /*06d0*/  UIADD3.X UR43, URZ, UR43, URZ, UP1, !UPT ;  /* 0x0000002b3f2b7290 */ /* 0x000fe40008ffe43f */
[----:B------:R-:W-:Y:S02]  /*06e0*/  UIADD3 UR8, UR25, 0x14800, URZ ;  /* 0x0001480019087890 */ /* 0x000fe4000fffe03f */
[----:B------:R-:W-:Y:S02]  /*06f0*/  UIADD3 UR6, UR25, 0x80, URZ ;  /* 0x0000008019067890 */ /* 0x000fe4000fffe03f */
[----:B------:R-:W-:-:S02]  /*0700*/  UIADD3.X UR45, URZ, UR45, URZ, UP2, !UPT ;  /* 0x0000002d3f2d7290 */ /* 0x000fc400097fe43f */
[----:B------:R-:W-:Y:S01]  /*0710*/  @P0 IMAD.MOV.U32 R2, RZ, RZ, 0xc100 ;  /* 0x0000c100ff020424 */ /* 0x000fe200078e00ff */
[----:B------:R-:W-:Y:S02]  /*0720*/  UIADD3 UR24, UR25, 0x800, URZ ;  /* 0x0000080019187890 */ /* 0x000fe4000fffe03f */
[----:B------:R-:W-:Y:S01]  /*0730*/  UIADD3.X UR47, URZ, UR47, URZ, UP3, !UPT ;  /* 0x0000002f3f2f7290 */ /* 0x000fe20009ffe43f */
[----:B------:R2:W-:Y:S01]  /*0740*/  @P0 SYNCS.ARRIVE.TRANS64 RZ, [UR25], R2 ;  /* 0x00000002ffff09a7 */ /* 0x0005e20008000019 */
[----:B------:R-:W-:Y:S02]  /*0750*/  UIADD3 UR16, UR25, 0x2800, URZ ;  /* 0x0000280019107890 */ /* 0x000fe4000fffe03f */
[----:B------:R-:W-:Y:S01]  /*0760*/  UPRMT UR30, UR5, 0x654, UR6 ;  /* 0x00000654051e7896 */ /* 0x000fe20008000006 */
[----:B------:R-:W-:Y:S01]  /*0770*/  UMOV UR33, UR25 ;  /* 0x0000001900217c82 */ /* 0x000fe20008000000 */
[----:B------:R-:W-:Y:S01]  /*0780*/  UMOV UR13, UR21 ;  /* 0x00000015000d7c82 */ /* 0x000fe20008000000 */
[----:B------:R-:W-:Y:S01]  /*0790*/  UMOV UR9, UR25 ;  /* 0x0000001900097c82 */ /* 0x000fe20008000000 */
[----:B------:R-:W-:Y:S01]  /*07a0*/  UMOV UR11, UR35 ;  /* 0x00000023000b7c82 */ /* 0x000fe20008000000 */
[----:B------:R-:W-:Y:S01]  /*07b0*/  UMOV UR42, UR17 ;  /* 0x00000011002a7c82 */ /* 0x000fe20008000000 */
[----:B------:R-:W-:Y:S01]  /*07c0*/  UMOV UR28, UR20 ;  /* 0x00000014001c7c82 */ /* 0x000fe20008000000 */
[----:B------:R-:W-:Y:S01]  /*07d0*/  UMOV UR29, UR21 ;  /* 0x00000015001d7c82 */ /* 0x000fe20008000000 */
[----:B------:R3:W-:Y:S01]  /*07e0*/  UTMALDG.4D [UR32], [UR14], desc[URZ] ;  /* 0x00003f200e0075b4 */ /* 0x0007e20008019000 */
[----:B------:R-:W-:Y:S01]  /*07f0*/  UMOV UR44, UR23 ;  /* 0x00000017002c7c82 */ /* 0x000fe20008000000 */
[----:B------:R-:W-:Y:S01]  /*0800*/  UMOV UR17, UR25 ;  /* 0x0000001900117c82 */ /* 0x000fe20008000000 */
[----:B------:R-:W-:Y:S01]  /*0810*/  UMOV UR46, UR31 ;  /* 0x0000001f002e7c82 */ /* 0x000fe20008000000 */
[----:B------:R-:W-:Y:S01]  /*0820*/  UMOV UR23, 0x10 ;  /* 0x0000001000177882 */ /* 0x000fe20000000000 */
[----:B------:R-:W-:Y:S01]  /*0830*/  UMOV UR31, UR25 ;  /* 0x00000019001f7c82 */ /* 0x000fe20008000000 */
[----:B------:R-:W-:Y:S01]  /*0840*/  UMOV UR6, UR22 ;  /* 0x0000001600067c82 */ /* 0x000fe20008000000 */
[----:B------:R-:W-:Y:S01]  /*0850*/  ULDC UR22, c[0x0][0x210] ;  /* 0x0000840000167ab9 */ /* 0x000fe20000000800 */
[----:B------:R4:W-:Y:S01]  /*0860*/  UTMALDG.4D [UR8], [UR42], desc[URZ] ;  /* 0x00003f082a0075b4 */ /* 0x0009e20008019000 */
[----:B------:R5:W-:Y:S01]  /*0870*/  UTMALDG.4D [UR24], [UR44], desc[URZ] ;  /* 0x00003f182c0075b4 */ /* 0x000be20008019000 */
[----:B---3--:R-:W-:Y:S01]  /*0880*/  ULDC.64 UR14, c[0x0][0x5a8] ;  /* 0x00016a00000e7ab9 */ /* 0x008fe20000000a00 */
[----:B------:R-:W-:Y:S01]  /*0890*/  UMOV UR34, 0x40 ;  /* 0x0000004000227882 */ /* 0x000fe20000000000 */
[----:B------:R3:W-:Y:S01]  /*08a0*/  UTMALDG.4D [UR16], [UR46], desc[URZ] ;  /* 0x00003f102e0075b4 */ /* 0x0007e20008019000 */
[----:B------:R-:W-:Y:S01]  /*08b0*/  ACQBULK ;  /* 0x000000000000782e */ /* 0x000fe20000000000 */
[----:B------:R-:W-:Y:S01]  /*08c0*/  ULEA UR14, UP0, UR38, UR14, 0x2 ;  /* 0x0000000e260e7291 */ /* 0x000fe2000f80103f */
[----:B------:R-:W-:Y:S01]  /*08d0*/  UMOV UR36, UR20 ;  /* 0x0000001400247c82 */ /* 0x000fe20008000000 */
[----:B------:R-:W-:Y:S01]  /*08e0*/  UMOV UR37, UR21 ;  /* 0x0000001500257c82 */ /* 0x000fe20008000000 */
[----:B----4-:R-:W-:Y:S01]  /*08f0*/  ULDC.64 UR12, c[0x0][0x198] ;  /* 0x00006600000c7ab9 */ /* 0x010fe20000000a00 */
[----:B------:R-:W-:Y:S01]  /*0900*/  ULDC.64 UR8, c[0x0][0x198] ;  /* 0x0000660000087ab9 */ /* 0x000fe20000000a00 */
[----:B------:R4:W-:Y:S01]  /*0910*/  UBLKCP.S.G [UR30], [UR6], UR23 ;  /* 0x0000001e060073ba */ /* 0x0009e20008000217 */
[----:B------:R-:W1:Y:S01]  /*0920*/  SYNCS.PHASECHK.TRANS64.TRYWAIT P0, [UR25+0x30], R0 ;  /* 0x00003000ff0075a7 */ /* 0x000e620008000159 */
[----:B------:R-:W-:Y:S01]  /*0930*/  ULEA.HI.X UR15, UR38, UR15, UR40, 0x2, UP0 ;  /* 0x0000000f260f7291 */ /* 0x000fe200080f1428 */
[----:B------:R-:W-:Y:S01]  /*0940*/  UMOV UR42, URZ ;  /* 0x0000003f002a7c82 */ /* 0x000fe20008000000 */
[----:B------:R-:W-:Y:S01]  /*0950*/  UMOV UR10, URZ ;  /* 0x0000003f000a7c82 */ /* 0x000fe20008000000 */
[----:B-----5:R-:W-:Y:S01]  /*0960*/  ULDC.64 UR28, c[0x0][0x198] ;  /* 0x00006600001c7ab9 */ /* 0x020fe20000000a00 */
[----:B------:R-:W-:-:S02]  /*0970*/  UIADD3 UR24, -UR22, URZ, URZ ;  /* 0x0000003f16187290 */ /* 0x000fc4000fffe13f */
[----:B------:R-:W-:Y:S01]  /*0980*/  UIADD3 UR26, UP2, UR28, 0x170, URZ ;  /* 0x000001701c1a7890 */ /* 0x000fe2000ff5e03f */
[----:B------:R-:W-:Y:S01]  /*0990*/  UMOV UR11, URZ ;  /* 0x0000003f000b7c82 */ /* 0x000fe20008000000 */
[----:B------:R-:W-:Y:S02]  /*09a0*/  UISETP.GT.AND UP0, UPT, UR22, URZ, UPT ;  /* 0x0000003f1600728c */ /* 0x000fe4000bf04270 */
[----:B---3--:R-:W-:Y:S02]  /*09b0*/  UIADD3 UR46, UP1, UR12, 0x170, URZ ;  /* 0x000001700c2e7890 */ /* 0x008fe4000ff3e03f */
[----:B----4-:R-:W-:Y:S01]  /*09c0*/  UIADD3 UR30, UR22, -0x1, URZ ;  /* 0xffffffff161e7890 */ /* 0x010fe2000fffe03f */
[----:B------:R-:W-:Y:S01]  /*09d0*/  ULDC.64 UR16, c[0x0][0x198] ;  /* 0x0000660000107ab9 */ /* 0x000fe20000000a00 */
[----:B------:R-:W-:Y:S01]  /*09e0*/  UIADD3.X UR47, URZ, UR13, URZ, UP1, !UPT ;  /* 0x0000000d3f2f7290 */ /* 0x000fe20008ffe43f */
[----:B------:R-:W-:Y:S01]  /*09f0*/  UMOV UR18, 0x40 ;  /* 0x0000004000127882 */ /* 0x000fe20000000000 */
[----:B------:R-:W-:Y:S01]  /*0a00*/  UMOV UR19, URZ ;  /* 0x0000003f00137c82 */ /* 0x000fe20008000000 */
[----:B------:R-:W-:-:S02]  /*0a10*/  UIADD3 UR38, UP3, UR16, 0x1f0, URZ ;  /* 0x000001f010267890 */ /* 0x000fc4000ff7e03f */
[----:B------:R-:W-:Y:S01]  /*0a20*/  UIADD3 UR28, UP4, UR8, 0x1f0, URZ ;  /* 0x000001f0081c7890 */ /* 0x000fe2000ff9e03f */
[----:B------:R-:W-:Y:S01]  /*0a30*/  UMOV UR44, UR20 ;  /* 0x00000014002c7c82 */ /* 0x000fe20008000000 */
[----:B------:R-:W-:Y:S01]  /*0a40*/  UMOV UR45, UR21 ;  /* 0x00000015002d7c82 */ /* 0x000fe20008000000 */
[----:B------:R-:W-:Y:S02]  /*0a50*/  USHF.R.S32.HI UR27, URZ, 0x1f, UR30 ;  /* 0x0000001f3f1b7899 */ /* 0x000fe4000801141e */
[----:B------:R-:W-:Y:S02]  /*0a60*/  USHF.R.S32.HI UR24, URZ, 0x1f, UR24 ;  /* 0x0000001f3f187899 */ /* 0x000fe40008011418 */
[----:B------:R-:W-:Y:S01]  /*0a70*/  UIADD3.X UR48, URZ, UR29, URZ, UP2, !UPT ;  /* 0x0000001d3f307290 */ /* 0x000fe200097fe43f */
[----:B------:R-:W-:Y:S01]  /*0a80*/  UMOV UR12, UR20 ;  /* 0x00000014000c7c82 */ /* 0x000fe20008000000 */
[----:B------:R-:W-:Y:S01]  /*0a90*/  UMOV UR13, UR21 ;  /* 0x00000015000d7c82 */ /* 0x000fe20008000000 */
[----:B-12---:R-:W-:Y:S09]  /*0aa0*/  @!P0 BRA `(.L_x_4) ;  /* 0x0000004800e08947 */ /* 0x006ff20003800000 */
.L_x_24:
[----:B------:R-:W-:Y:S02]  /*0ab0*/  ULEA.HI UR24, UR24, -UR22, URZ, 0x6 ;  /* 0x8000001618187291 */ /* 0x000fe4000f8f303f */
[----:B------:R-:W-:Y:S02]  /*0ac0*/  ULEA.HI UR27, UR27, UR30, URZ, 0x6 ;  /* 0x0000001e1b1b7291 */ /* 0x000fe4000f8f303f */
[----:B------:R-:W-:Y:S01]  /*0ad0*/  USHF.R.S32.HI UR24, URZ, 0x6, UR24 ;  /* 0x000000063f187899 */ /* 0x000fe20008011418 */
[----:B------:R-:W-:Y:S01]  /*0ae0*/  ELECT P0, URZ, PT ;  /* 0x00000000003f782f */ /* 0x000fe20003800000 */
[----:B------:R-:W-:Y:S02]  /*0af0*/  ULEA.HI.SX32 UR30, UR27, 0x1, 0x1a ;  /* 0x000000011b1e7891 */ /* 0x000fe4000f8fd23f */
[----:B------:R-:W-:Y:S02]  /*0b00*/  UIADD3 UR24, -UR24, URZ, URZ ;  /* 0x0000003f18187290 */ /* 0x000fe4000fffe13f */
[----:B------:R-:W-:-:S02]  /*0b10*/  UIADD3 UR40, UR25, 0x8800, URZ ;  /* 0x0000880019287890 */ /* 0x000fc4000fffe03f */
[----:B------:R-:W-:Y:S02]  /*0b20*/  UIADD3 UR41, UR25, 0x20, URZ ;  /* 0x0000002019297890 */ /* 0x000fe4000fffe03f */
[----:B------:R-:W-:Y:S01]  /*0b30*/  UIADD3 UR31, UR25, 0x280, URZ ;  /* 0x00000280191f7890 */ /* 0x000fe2000fffe03f */
[----:B------:R-:W-:-:S03]  /*0b40*/  @!UP0 UMOV UR30, UR24 ;  /* 0x00000018001e8c82 */ /* 0x000fc60008000000 */
[----:B------:R-:W-:Y:S01]  /*0b50*/  @P0 IMAD.MOV.U32 R0, RZ, RZ, 0xc100 ;  /* 0x0000c100ff000424 */ /* 0x000fe200078e00ff */
[----:B------:R-:W-:Y:S02]  /*0b60*/  UISETP.GE.AND UP0, UPT, UR30, 0x2, UPT ;  /* 0x000000021e00788c */ /* 0x000fe4000bf06270 */
[----:B------:R-:W-:Y:S01]  /*0b70*/  UIADD3.X UR29, URZ, UR9, URZ, UP4, !UPT ;  /* 0x000000093f1d7290 */ /* 0x000fe2000a7fe43f */
[----:B------:R2:W-:Y:S01]  /*0b80*/  @P0 SYNCS.ARRIVE.TRANS64 RZ, [UR25+0x20], R0 ;  /* 0x00002000ffff09a7 */ /* 0x0005e20008000019 */
[----:B------:R-:W-:Y:S02]  /*0b90*/  UIADD3 UR32, UR25, 0xc800, URZ ;  /* 0x0000c80019207890 */ /* 0x000fe4000fffe03f */
[----:B------:R-:W-:Y:S01]  /*0ba0*/  UIADD3 UR33, UR25, 0x20, URZ ;  /* 0x0000002019217890 */ /* 0x000fe2000fffe03f */
[----:B------:R-:W-:Y:S01]  /*0bb0*/  PLOP3.LUT P0, PT, PT, PT, UP0, 0x80, 0x0 ;  /* 0x000000000000781c */ /* 0x000fe20003f0f008 */
[----:B------:R-:W-:Y:S02]  /*0bc0*/  UIADD3.X UR39, URZ, UR17, URZ, UP3, !UPT ;  /* 0x000000113f277290 */ /* 0x000fe40009ffe43f */
[----:B------:R-:W-:-:S02]  /*0bd0*/  UIADD3 UR8, UR25, 0x18800, URZ ;  /* 0x0001880019087890 */ /* 0x000fc4000fffe03f */
[----:B------:R-:W-:Y:S02]  /*0be0*/  UIADD3 UR9, UR25, 0x20, URZ ;  /* 0x0000002019097890 */ /* 0x000fe4000fffe03f */
[----:B------:R-:W-:Y:S02]  /*0bf0*/  UIADD3 UR16, UR25, 0x1a800, URZ ;  /* 0x0001a80019107890 */ /* 0x000fe4000fffe03f */
[----:B------:R-:W-:Y:S02]  /*0c00*/  UIADD3 UR17, UR25, 0x20, URZ ;  /* 0x0000002019117890 */ /* 0x000fe4000fffe03f */
[----:B------:R-:W-:Y:S02]  /*0c10*/  UIADD3 UR23, UR25, 0x20, URZ ;  /* 0x0000002019177890 */ /* 0x000fe4000fffe03f */
[----:B------:R-:W-:Y:S01]  /*0c20*/  UPRMT UR22, UR5, 0x654, UR31 ;  /* 0x0000065405167896 */ /* 0x000fe2000800001f */
[----:B------:R-:W-:Y:S02]  /*0c30*/  UMOV UR43, UR35 ;  /* 0x00000023002b7c82 */ /* 0x000fe40008000000 */
[----:B------:R3:W-:Y:S02]  /*0c40*/  UTMALDG.4D [UR40], [UR46], desc[URZ] ;  /* 0x00003f282e0075b4 */ /* 0x0007e40008019000 */
[----:B---3--:R-:W-:Y:S01]  /*0c50*/  UMOV UR40, UR26 ;  /* 0x0000001a00287c82 */ /* 0x008fe20008000000 */
[----:B------:R-:W-:Y:S01]  /*0c60*/  UMOV UR41, UR48 ;  /* 0x0000003000297c82 */ /* 0x000fe20008000000 */
[----:B------:R-:W-:Y:S01]  /*0c70*/  UMOV UR26, 0x10 ;  /* 0x00000010001a7882 */ /* 0x000fe20000000000 */
[----:B------:R2:W-:Y:S01]  /*0c80*/  UTMALDG.4D [UR32], [UR40], desc[URZ] ;  /* 0x00003f20280075b4 */ /* 0x0005e20008019000 */
[----:B------:R2:W-:Y:S01]  /*0c90*/  UTMALDG.4D [UR8], [UR38], desc[URZ] ;  /* 0x00003f08260075b4 */ /* 0x0005e20008019000 */
[----:B------:R2:W-:Y:S01]  /*0ca0*/  UTMALDG.4D [UR16], [UR28], desc[URZ] ;  /* 0x00003f101c0075b4 */ /* 0x0005e20008019000 */
[----:B------:R2:W-:Y:S02]  /*0cb0*/  UBLKCP.S.G [UR22], [UR14], UR26 ;  /* 0x000000160e0073ba */ /* 0x0005e4000800021a */
[----:B--2---:R-:W-:Y:S05]  /*0cc0*/  @!P0 BRA `(.L_x_2) ;  /* 0x0000000c00148947 */ /* 0x004fea0003800000 */
[----:B------:R-:W-:Y:S02]  /*0cd0*/  UISETP.NE.AND UP0, UPT, UR30, 0x2, UPT ;  /* 0x000000021e00788c */ /* 0x000fe4000bf05270 */
[----:B------:R-:W-:Y:S01]  /*0ce0*/  UIADD3 UR30, UR30, -0x1, URZ ;  /* 0xffffffff1e1e7890 */ /* 0x000fe2000fffe03f */
[----:B------:R-:W-:Y:S01]  /*0cf0*/  UMOV UR23, 0x1 ;  /* 0x0000000100177882 */ /* 0x000fe20000000000 */
[----:B------:R-:W-:Y:S02]  /*0d00*/  UMOV UR19, 0x40 ;  /* 0x0000004000137882 */ /* 0x000fe40000000000 */
[----:B------:R-:W-:-:S13]  /*0d10*/  PLOP3.LUT P0, PT, PT, PT, UP0, 0x80, 0x0 ;  /* 0x000000000000781c */ /* 0x000fda0003f0f008 */
[----:B------:R-:W-:Y:S05]  /*0d20*/  @!P0 BRA `(.L_x_5) ;  /* 0x0000000400fc8947 */ /* 0x000fea0003800000 */
[----:B------:R-:W-:Y:S01]  /*0d30*/  ULOP3.LUT UR22, UR30, 0xfffffffe, URZ, 0xc0, !UPT ;  /* 0xfffffffe1e167892 */ /* 0x000fe2000f8ec03f */
[----:B------:R-:W-:Y:S01]  /*0d40*/  ULDC.64 UR32, c[0x0][0x198] ;  /* 0x0000660000207ab9 */ /* 0x000fe20000000a00 */
[----:B------:R-:W-:Y:S02]  /*0d50*/  UMOV UR23, 0x1 ;  /* 0x0000000100177882 */ /* 0x000fe40000000000 */
[----:B------:R-:W-:Y:S01]  /*0d60*/  UIADD3 UR22, -UR22, URZ, URZ ;  /* 0x0000003f16167290 */ /* 0x000fe2000fffe13f */
[----:B------:R-:W-:-:S11]  /*0d70*/  UMOV UR27, 0x80 ;  /* 0x00000080001b7882 */ /* 0x000fd60000000000 */
.L_x_10:
[----:B------:R-:W-:Y:S02]  /*0d80*/  USHF.L.U32 UR40, UR23, 0x1f, URZ ;  /* 0x0000001f17287899 */ /* 0x000fe4000800063f */
[----:B------:R-:W-:Y:S02]  /*0d90*/  UIADD3 UR34, UP0, UR32, 0x70, URZ ;  /* 0x0000007020227890 */ /* 0x000fe4000ff1e03f */
[----:B------:R-:W-:Y:S02]  /*0da0*/  UIADD3 UR36, UP1, UR32, 0x70, URZ ;  /* 0x0000007020247890 */ /* 0x000fe4000ff3e03f */
[----:B------:R-:W-:-:S04]  /*0db0*/  IMAD.U32 R0, RZ, RZ, UR40 ;  /* 0x00000028ff007e24 */ /* 0x000fc8000f8e00ff */
[----:B------:R-:W2:Y:S02]  /*0dc0*/  SYNCS.PHASECHK.TRANS64.TRYWAIT P0, [UR25+0x18], R0 ;  /* 0x00001800ff0075a7 */ /* 0x000ea40008000159 */
[----:B--2---:R-:W-:Y:S05]  /*0dd0*/  @!P0 BRA `(.L_x_6) ;  /* 0x0000004800348947 */ /* 0x004fea0003800000 */
.L_x_26:
[----:B------:R-:W-:Y:S01]  /*0de0*/  ELECT P0, URZ, PT ;  /* 0x00000000003f782f */ /* 0x000fe20003800000 */
[----:B------:R-:W-:Y:S02]  /*0df0*/  UIADD3 UR11, UR25, 0x180, URZ ;  /* 0x00000180190b7890 */ /* 0x000fe4000fffe03f */
[----:B------:R-:W-:Y:S02]  /*0e00*/  UIADD3 UR19, UR27, -0x40, URZ ;  /* 0xffffffc01b137890 */ /* 0x000fe4000fffe03f */
[----:B------:R-:W-:Y:S02]  /*0e10*/  UIADD3 UR16, UR25, 0x4800, URZ ;  /* 0x0000480019107890 */ /* 0x000fe4000fffe03f */
[----:B------:R-:W-:Y:S02]  /*0e20*/  UIADD3 UR17, UR25, 0x8, URZ ;  /* 0x0000000819117890 */ /* 0x000fe4000fffe03f */
[----:B------:R-:W-:Y:S02]  /*0e30*/  UIADD3.X UR35, URZ, UR33, URZ, UP0, !UPT ;  /* 0x000000213f237290 */ /* 0x000fe400087fe43f */
[----:B------:R-:W-:-:S02]  /*0e40*/  UIADD3 UR8, UR25, 0x6800, URZ ;  /* 0x0000680019087890 */ /* 0x000fc4000fffe03f */
[----:B------:R-:W-:Y:S01]  /*0e50*/  @P0 IMAD.MOV.U32 R0, RZ, RZ, 0x4100 ;  /* 0x00004100ff000424 */ /* 0x000fe200078e00ff */
[----:B------:R-:W-:Y:S02]  /*0e60*/  UIADD3 UR9, UR25, 0x8, URZ ;  /* 0x0000000819097890 */ /* 0x000fe4000fffe03f */
[----:B------:R-:W-:Y:S01]  /*0e70*/  UIADD3.X UR37, URZ, UR33, URZ, UP1, !UPT ;  /* 0x000000213f257290 */ /* 0x000fe20008ffe43f */
[----:B------:R2:W-:Y:S01]  /*0e80*/  @P0 SYNCS.ARRIVE.TRANS64 RZ, [UR25+0x8], R0 ;  /* 0x00000800ffff09a7 */ /* 0x0005e20008000019 */
[----:B------:R-:W-:Y:S02]  /*0e90*/  UIADD3 UR39, UR25, 0x8, URZ ;  /* 0x0000000819277890 */ /* 0x000fe4000fffe03f */
[----:B------:R-:W-:Y:S02]  /*0ea0*/  UIMAD.WIDE UR28, UR19, 0x4, UR6 ;  /* 0x00000004131c78a5 */ /* 0x000fe4000f8e0206 */
[----:B------:R-:W-:Y:S01]  /*0eb0*/  UPRMT UR38, UR5, 0x654, UR11 ;  /* 0x0000065405267896 */ /* 0x000fe2000800000b */
[----:B------:R-:W-:Y:S01]  /*0ec0*/  UMOV UR18, URZ ;  /* 0x0000003f00127c82 */ /* 0x000fe20008000000 */
[----:B------:R-:W-:Y:S01]  /*0ed0*/  UMOV UR10, 0x40 ;  /* 0x00000040000a7882 */ /* 0x000fe20000000000 */
[----:B------:R-:W-:Y:S01]  /*0ee0*/  UMOV UR12, UR20 ;  /* 0x00000014000c7c82 */ /* 0x000fe20008000000 */
[----:B------:R-:W-:Y:S01]  /*0ef0*/  UMOV UR13, UR21 ;  /* 0x00000015000d7c82 */ /* 0x000fe20008000000 */
[----:B--2---:R-:W-:Y:S01]  /*0f00*/  IMAD.U32 R0, RZ, RZ, UR40 ;  /* 0x00000028ff007e24 */ /* 0x004fe2000f8e00ff */
[----:B------:R-:W-:Y:S01]  /*0f10*/  UMOV UR11, UR19 ;  /* 0x00000013000b7c82 */ /* 0x000fe20008000000 */
[----:B------:R-:W-:Y:S01]  /*0f20*/  UMOV UR31, 0x10 ;  /* 0x00000010001f7882 */ /* 0x000fe20000000000 */
[----:B------:R2:W-:Y:S01]  /*0f30*/  UTMALDG.4D [UR16], [UR34], desc[URZ] ;  /* 0x00003f10220075b4 */ /* 0x0005e20008019000 */
[----:B------:R-:W-:-:S02]  /*0f40*/  UIADD3 UR24, UP0, UR32, 0x1f0, URZ ;  /* 0x000001f020187890 */ /* 0x000fc4000ff1e03f */
[----:B------:R-:W-:Y:S01]  /*0f50*/  UIADD3 UR26, UP1, UR32, 0x1f0, URZ ;  /* 0x000001f0201a7890 */ /* 0x000fe2000ff3e03f */
[----:B------:R2:W-:Y:S01]  /*0f60*/  UTMALDG.4D [UR8], [UR36], desc[URZ] ;  /* 0x00003f08240075b4 */ /* 0x0005e20008019000 */
[----:B------:R2:W-:Y:S01]  /*0f70*/  UBLKCP.S.G [UR38], [UR28], UR31 ;  /* 0x000000261c0073ba */ /* 0x0005e2000800021f */
[----:B------:R-:W3:Y:S02]  /*0f80*/  SYNCS.PHASECHK.TRANS64.TRYWAIT P0, [UR25+0x38], R0 ;  /* 0x00003800ff0075a7 */ /* 0x000ee40008000159 */
[----:B--23--:R-:W-:Y:S07]  /*0f90*/  @!P0 BRA `(.L_x_7) ;  /* 0x0000004400e48947 */ /* 0x00cfee0003800000 */
.L_x_28:
[----:B------:R-:W-:Y:S01]  /*0fa0*/  ELECT P0, URZ, PT ;  /* 0x00000000003f782f */ /* 0x000fe20003800000 */
[----:B------:R-:W-:Y:S02]  /*0fb0*/  UIADD3 UR10, UR25, 0x380, URZ ;  /* 0x00000380190a7890 */ /* 0x000fe4000fffe03f */
[----:B------:R-:W-:Y:S02]  /*0fc0*/  ULOP3.LUT UR23, UR23, 0x1, URZ, 0x3c, !UPT ;  /* 0x0000000117177892 */ /* 0x000fe4000f8e3c3f */
[----:B------:R-:W-:Y:S02]  /*0fd0*/  UIADD3 UR16, UR25, 0x1c800, URZ ;  /* 0x0001c80019107890 */ /* 0x000fe4000fffe03f */
[----:B------:R-:W-:Y:S02]  /*0fe0*/  UIADD3 UR17, UR25, 0x28, URZ ;  /* 0x0000002819117890 */ /* 0x000fe4000fffe03f */
[----:B------:R-:W-:Y:S02]  /*0ff0*/  UIADD3.X UR35, URZ, UR33, URZ, UP0, !UPT ;  /* 0x000000213f237290 */ /* 0x000fe400087fe43f */
[----:B------:R-:W-:-:S02]  /*1000*/  UIADD3 UR8, UR25, 0x1e800, URZ ;  /* 0x0001e80019087890 */ /* 0x000fc4000fffe03f */
[----:B------:R-:W-:Y:S01]  /*1010*/  @P0 IMAD.MOV.U32 R0, RZ, RZ, 0x4100 ;  /* 0x00004100ff000424 */ /* 0x000fe200078e00ff */
[----:B------:R-:W-:Y:S01]  /*1020*/  UIADD3 UR9, UR25, 0x28, URZ ;  /* 0x0000002819097890 */ /* 0x000fe2000fffe03f */
[----:B------:R-:W-:Y:S01]  /*1030*/  UMOV UR34, UR24 ;  /* 0x0000001800227c82 */ /* 0x000fe20008000000 */
[----:B------:R-:W-:Y:S01]  /*1040*/  UIADD3.X UR29, URZ, UR33, URZ, UP1, !UPT ;  /* 0x000000213f1d7290 */ /* 0x000fe20008ffe43f */
[----:B------:R2:W-:Y:S01]  /*1050*/  @P0 SYNCS.ARRIVE.TRANS64 RZ, [UR25+0x28], R0 ;  /* 0x00002800ffff09a7 */ /* 0x0005e20008000019 */
[----:B------:R-:W-:Y:S02]  /*1060*/  UIADD3 UR39, UR25, 0x28, URZ ;  /* 0x0000002819277890 */ /* 0x000fe4000fffe03f */
[----:B------:R-:W-:Y:S02]  /*1070*/  UIMAD.WIDE UR36, UR19, 0x4, UR14 ;  /* 0x00000004132478a5 */ /* 0x000fe4000f8e020e */
[----:B------:R-:W-:Y:S02]  /*1080*/  UPRMT UR38, UR5, 0x654, UR10 ;  /* 0x0000065405267896 */ /* 0x000fe4000800000a */
[----:B------:R-:W-:Y:S01]  /*1090*/  USHF.L.U32 UR24, UR23, 0x1f, URZ ;  /* 0x0000001f17187899 */ /* 0x000fe2000800063f */
[----:B------:R-:W-:Y:S01]  /*10a0*/  UMOV UR18, URZ ;  /* 0x0000003f00127c82 */ /* 0x000fe20008000000 */
[----:B------:R-:W-:Y:S01]  /*10b0*/  UMOV UR10, 0x40 ;  /* 0x00000040000a7882 */ /* 0x000fe20000000000 */
[----:B------:R-:W-:Y:S01]  /*10c0*/  UMOV UR12, UR20 ;  /* 0x00000014000c7c82 */ /* 0x000fe20008000000 */
[----:B------:R-:W-:Y:S01]  /*10d0*/  UMOV UR13, UR21 ;  /* 0x00000015000d7c82 */ /* 0x000fe20008000000 */
[----:B------:R-:W-:Y:S01]  /*10e0*/  UMOV UR11, UR19 ;  /* 0x00000013000b7c82 */ /* 0x000fe20008000000 */
[----:B--2---:R-:W-:Y:S01]  /*10f0*/  IMAD.U32 R0, RZ, RZ, UR24 ;  /* 0x00000018ff007e24 */ /* 0x004fe2000f8e00ff */
[----:B------:R-:W-:Y:S01]  /*1100*/  UMOV UR28, UR26 ;  /* 0x0000001a001c7c82 */ /* 0x000fe20008000000 */
[----:B------:R-:W-:Y:S01]  /*1110*/  UMOV UR31, 0x10 ;  /* 0x00000010001f7882 */ /* 0x000fe20000000000 */
[----:B------:R2:W-:Y:S01]  /*1120*/  UTMALDG.4D [UR16], [UR34], desc[URZ] ;  /* 0x00003f10220075b4 */ /* 0x0005e20008019000 */
[----:B------:R3:W-:Y:S01]  /*1130*/  UTMALDG.4D [UR8], [UR28], desc[URZ] ;  /* 0x00003f081c0075b4 */ /* 0x0007e20008019000 */
[----:B------:R3:W-:Y:S01]  /*1140*/  UBLKCP.S.G [UR38], [UR36], UR31 ;  /* 0x00000026240073ba */ /* 0x0007e2000800021f */
[----:B------:R-:W4:Y:S01]  /*1150*/  SYNCS.PHASECHK.TRANS64.TRYWAIT P0, [UR25+0x10], R0 ;  /* 0x00001000ff0075a7 */ /* 0x000f220008000159 */
[----:B--2---:R-:W-:-:S02]  /*1160*/  UIADD3 UR18, UP0, UR32, 0x70, URZ ;  /* 0x0000007020127890 */ /* 0x004fc4000ff1e03f */
[----:B------:R-:W-:Y:S02]  /*1170*/  UIADD3 UR34, UP1, UR32, 0x70, URZ ;  /* 0x0000007020227890 */ /* 0x000fe4000ff3e03f */
[----:B------:R-:W-:Y:S01]  /*1180*/  UIMAD.WIDE UR16, UR27, 0x4, UR6 ;  /* 0x000000041b1078a5 */ /* 0x000fe2000f8e0206 */
[----:B---34-:R-:W-:Y:S11]  /*1190*/  @!P0 BRA `(.L_x_8) ;  /* 0x0000004400848947 */ /* 0x018ff60003800000 */
.L_x_30:
[----:B------:R-:W-:Y:S01]  /*11a0*/  ELECT P0, URZ, PT ;  /* 0x00000000003f782f */ /* 0x000fe20003800000 */
[----:B------:R-:W-:Y:S02]  /*11b0*/  UIADD3 UR11, UR25, 0x80, URZ ;  /* 0x00000080190b7890 */ /* 0x000fe4000fffe03f */
[----:B------:R-:W-:Y:S02]  /*11c0*/  UIADD3 UR24, UR25, 0x800, URZ ;  /* 0x0000080019187890 */ /* 0x000fe4000fffe03f */
[----:B------:R-:W-:Y:S02]  /*11d0*/  UIADD3.X UR19, URZ, UR33, URZ, UP0, !UPT ;  /* 0x000000213f137290 */ /* 0x000fe400087fe43f */
[----:B------:R-:W-:Y:S02]  /*11e0*/  UIADD3 UR8, UR25, 0x2800, URZ ;  /* 0x0000280019087890 */ /* 0x000fe4000fffe03f */
[----:B------:R-:W-:Y:S02]  /*11f0*/  UIADD3.X UR35, URZ, UR33, URZ, UP1, !UPT ;  /* 0x000000213f237290 */ /* 0x000fe40008ffe43f */
[----:B------:R-:W-:-:S02]  /*1200*/  UPRMT UR36, UR5, 0x654, UR11 ;  /* 0x0000065405247896 */ /* 0x000fc4000800000b */
[----:B------:R-:W-:Y:S01]  /*1210*/  @P0 IMAD.MOV.U32 R0, RZ, RZ, 0x4100 ;  /* 0x00004100ff000424 */ /* 0x000fe200078e00ff */
[----:B------:R-:W-:Y:S01]  /*1220*/  USHF.L.U32 UR38, UR23, 0x1f, URZ ;  /* 0x0000001f17267899 */ /* 0x000fe2000800063f */
[----:B------:R-:W-:Y:S01]  /*1230*/  UMOV UR26, URZ ;  /* 0x0000003f001a7c82 */ /* 0x000fe20008000000 */
[----:B------:R-:W-:Y:S01]  /*1240*/  UMOV UR28, UR20 ;  /* 0x00000014001c7c82 */ /* 0x000fe20008000000 */
[----:B------:R-:W-:Y:S01]  /*1250*/  UMOV UR29, UR21 ;  /* 0x00000015001d7c82 */ /* 0x000fe20008000000 */
[----:B------:R2:W-:Y:S01]  /*1260*/  @P0 SYNCS.ARRIVE.TRANS64 RZ, [UR25], R0 ;  /* 0x00000000ffff09a7 */ /* 0x0005e20008000019 */
[----:B------:R-:W-:Y:S01]  /*1270*/  UMOV UR10, 0x40 ;  /* 0x00000040000a7882 */ /* 0x000fe20000000000 */
[----:B------:R-:W-:Y:S01]  /*1280*/  UMOV UR9, UR25 ;  /* 0x0000001900097c82 */ /* 0x000fe20008000000 */
[----:B------:R-:W-:Y:S01]  /*1290*/  UMOV UR11, UR27 ;  /* 0x0000001b000b7c82 */ /* 0x000fe20008000000 */
[----:B------:R-:W-:Y:S01]  /*12a0*/  UMOV UR12, UR20 ;  /* 0x00000014000c7c82 */ /* 0x000fe20008000000 */
[----:B------:R-:W-:Y:S01]  /*12b0*/  UMOV UR13, UR21 ;  /* 0x00000015000d7c82 */ /* 0x000fe20008000000 */
[----:B------:R-:W-:Y:S01]  /*12c0*/  UMOV UR31, 0x10 ;  /* 0x00000010001f7882 */ /* 0x000fe20000000000 */
[----:B------:R-:W-:Y:S01]  /*12d0*/  UMOV UR37, UR25 ;  /* 0x0000001900257c82 */ /* 0x000fe20008000000 */
[----:B--2---:R-:W-:Y:S01]  /*12e0*/  IMAD.U32 R0, RZ, RZ, UR38 ;  /* 0x00000026ff007e24 */ /* 0x004fe2000f8e00ff */
[----:B------:R2:W-:Y:S01]  /*12f0*/  UTMALDG.4D [UR24], [UR18], desc[URZ] ;  /* 0x00003f18120075b4 */ /* 0x0005e20008019000 */
[----:B------:R-:W-:-:S06]  /*1300*/  UIADD3 UR22, UR22, 0x2, URZ ;  /* 0x0000000216167890 */ /* 0x000fcc000fffe03f */
[----:B------:R-:W-:Y:S01]  /*1310*/  ISETP.NE.AND P1, PT, RZ, UR22, PT ;  /* 0x00000016ff007c0c */ /* 0x000fe2000bf25270 */
[----:B------:R2:W-:Y:S01]  /*1320*/  UTMALDG.4D [UR8], [UR34], desc[URZ] ;  /* 0x00003f08220075b4 */ /* 0x0005e20008019000 */
[----:B------:R2:W-:Y:S01]  /*1330*/  UBLKCP.S.G [UR36], [UR16], UR31 ;  /* 0x00000024100073ba */ /* 0x0005e2000800021f */
[----:B------:R-:W3:Y:S02]  /*1340*/  SYNCS.PHASECHK.TRANS64.TRYWAIT P0, [UR25+0x30], R0 ;  /* 0x00003000ff0075a7 */ /* 0x000ee40008000159 */
[----:B--23--:R-:W-:Y:S08]  /*1350*/  @!P0 BRA `(.L_x_9) ;  /* 0x0000004400388947 */ /* 0x00cff00003800000 */
.L_x_32:
[----:B------:R-:W-:Y:S01]  /*1360*/  ELECT P0, URZ, PT ;  /* 0x00000000003f782f */ /* 0x000fe20003800000 */
[----:B------:R-:W-:Y:S02]  /*1370*/  UIADD3 UR36, UP0, UR32, 0x1f0, URZ ;  /* 0x000001f020247890 */ /* 0x000fe4000ff1e03f */
[----:B------:R-:W-:Y:S02]  /*1380*/  UIADD3 UR28, UP1, UR32, 0x1f0, URZ ;  /* 0x000001f0201c7890 */ /* 0x000fe4000ff3e03f */
[----:B------:R-:W-:Y:S02]  /*1390*/  UIADD3 UR10, UR25, 0x280, URZ ;  /* 0x00000280190a7890 */ /* 0x000fe4000fffe03f */
[----:B------:R-:W-:Y:S02]  /*13a0*/  UIADD3 UR16, UR25, 0x18800, URZ ;  /* 0x0001880019107890 */ /* 0x000fe4000fffe03f */
[----:B------:R-:W-:Y:S02]  /*13b0*/  UIADD3 UR17, UR25, 0x20, URZ ;  /* 0x0000002019117890 */ /* 0x000fe4000fffe03f */
[----:B------:R-:W-:-:S02]  /*13c0*/  UIADD3.X UR37, URZ, UR33, URZ, UP0, !UPT ;  /* 0x000000213f257290 */ /* 0x000fc400087fe43f */
[----:B------:R-:W-:Y:S01]  /*13d0*/  @P0 IMAD.MOV.U32 R0, RZ, RZ, 0x4100 ;  /* 0x00004100ff000424 */ /* 0x000fe200078e00ff */
[----:B------:R-:W-:Y:S02]  /*13e0*/  UIADD3 UR8, UR25, 0x1a800, URZ ;  /* 0x0001a80019087890 */ /* 0x000fe4000fffe03f */
[----:B------:R-:W-:Y:S02]  /*13f0*/  UIADD3 UR9, UR25, 0x20, URZ ;  /* 0x0000002019097890 */ /* 0x000fe4000fffe03f */
[----:B------:R2:W-:Y:S01]  /*1400*/  @P0 SYNCS.ARRIVE.TRANS64 RZ, [UR25+0x20], R0 ;  /* 0x00002000ffff09a7 */ /* 0x0005e20008000019 */
[----:B------:R-:W-:Y:S02]  /*1410*/  UIADD3.X UR29, URZ, UR33, URZ, UP1, !UPT ;  /* 0x000000213f1d7290 */ /* 0x000fe40008ffe43f */
[----:B------:R-:W-:Y:S02]  /*1420*/  UIMAD.WIDE UR34, UR27, 0x4, UR14 ;  /* 0x000000041b2278a5 */ /* 0x000fe4000f8e020e */
[----:B------:R-:W-:-:S02]  /*1430*/  UIADD3 UR39, UR25, 0x20, URZ ;  /* 0x0000002019277890 */ /* 0x000fc4000fffe03f */
[----:B------:R-:W-:Y:S01]  /*1440*/  UPRMT UR38, UR5, 0x654, UR10 ;  /* 0x0000065405267896 */ /* 0x000fe2000800000a */
[----:B------:R-:W-:Y:S01]  /*1450*/  UMOV UR18, URZ ;  /* 0x0000003f00127c82 */ /* 0x000fe20008000000 */
[----:B------:R-:W-:Y:S01]  /*1460*/  UMOV UR19, UR27 ;  /* 0x0000001b00137c82 */ /* 0x000fe20008000000 */
[----:B------:R-:W-:Y:S01]  /*1470*/  UMOV UR10, 0x40 ;  /* 0x00000040000a7882 */ /* 0x000fe20000000000 */
[----:B------:R-:W-:Y:S01]  /*1480*/  UMOV UR11, UR27 ;  /* 0x0000001b000b7c82 */ /* 0x000fe20008000000 */
[----:B------:R-:W-:Y:S01]  /*1490*/  UMOV UR12, UR20 ;  /* 0x00000014000c7c82 */ /* 0x000fe20008000000 */
[----:B------:R-:W-:Y:S01]  /*14a0*/  UMOV UR13, UR21 ;  /* 0x00000015000d7c82 */ /* 0x000fe20008000000 */
[----:B------:R2:W-:Y:S01]  /*14b0*/  UTMALDG.4D [UR16], [UR36], desc[URZ] ;  /* 0x00003f10240075b4 */ /* 0x0005e20008019000 */
[----:B------:R-:W-:Y:S01]  /*14c0*/  UMOV UR24, 0x10 ;  /* 0x0000001000187882 */ /* 0x000fe20000000000 */
[----:B------:R-:W-:Y:S01]  /*14d0*/  UIADD3 UR27, UR27, 0x80, URZ ;  /* 0x000000801b1b7890 */ /* 0x000fe2000fffe03f */
[----:B------:R2:W-:Y:S01]  /*14e0*/  UTMALDG.4D [UR8], [UR28], desc[URZ] ;  /* 0x00003f081c0075b4 */ /* 0x0005e20008019000 */
[----:B------:R2:W-:Y:S02]  /*14f0*/  UBLKCP.S.G [UR38], [UR34], UR24 ;  /* 0x00000026220073ba */ /* 0x0005e40008000218 */
[----:B--2---:R-:W-:Y:S08]  /*1500*/  @P1 BRA `(.L_x_10) ;  /* 0xfffffff8001c1947 */ /* 0x004ff0000383ffff */
[----:B------:R-:W-:-:S12]  /*1510*/  UIADD3 UR19, UR27, -0x40, URZ ;  /* 0xffffffc01b137890 */ /* 0x000fd8000fffe03f */
.L_x_5:
[----:B------:R-:W-:-:S04]  /*1520*/  ULOP3.LUT UR30, UR30, 0x1, URZ, 0xc0, !UPT ;  /* 0x000000011e1e7892 */ /* 0x000fc8000f8ec03f */
[----:B------:R-:W-:-:S06]  /*1530*/  UISETP.NE.U32.AND UP0, UPT, UR30, 0x1, UPT ;  /* 0x000000011e00788c */ /* 0x000fcc000bf05070 */
[----:B------:R-:W-:-:S13]  /*1540*/  PLOP3.LUT P0, PT, PT, PT, UP0, 0x80, 0x0 ;  /* 0x000000000000781c */ /* 0x000fda0003f0f008 */
[----:B------:R-:W-:Y:S05]  /*1550*/  @P0 BRA `(.L_x_2) ;  /* 0x0000000000f00947 */ /* 0x000fea0003800000 */
[----:B------:R-:W-:Y:S02]  /*1560*/  USHF.L.U32 UR24, UR23, 0x1f, URZ ;  /* 0x0000001f17187899 */ /* 0x000fe4000800063f */
[----:B------:R-:W-:Y:S02]  /*1570*/  UIMAD.WIDE UR26, UR19, 0x4, UR6 ;  /* 0x00000004131a78a5 */ /* 0x000fe4000f8e0206 */
[----:B------:R-:W-:Y:S02]  /*1580*/  UIADD3 UR6, UR25, 0x180, URZ ;  /* 0x0000018019067890 */ /* 0x000fe4000fffe03f */
[----:B------:R-:W-:Y:S01]  /*1590*/  MOV R0, UR24 ;  /* 0x0000001800007c02 */ /* 0x000fe20008000f00 */
[----:B------:R-:W-:Y:S01]  /*15a0*/  ULDC.64 UR12, c[0x0][0x198] ;  /* 0x00006600000c7ab9 */ /* 0x000fe20000000a00 */
[----:B------:R-:W-:Y:S01]  /*15b0*/  ULDC.64 UR22, c[0x0][0x198] ;  /* 0x0000660000167ab9 */ /* 0x000fe20000000a00 */
[----:B------:R-:W-:Y:S01]  /*15c0*/  UMOV UR34, 0x10 ;  /* 0x0000001000227882 */ /* 0x000fe20000000000 */
[----:B------:R-:W2:Y:S02]  /*15d0*/  SYNCS.PHASECHK.TRANS64.TRYWAIT P0, [UR25+0x18], R0 ;  /* 0x00001800ff0075a7 */ /* 0x000ea40008000159 */
[----:B--2---:R-:W-:Y:S05]  /*15e0*/  @!P0 BRA `(.L_x_11) ;  /* 0x0000004000b48947 */ /* 0x004fea0003800000 */
.L_x_34:
[----:B------:R-:W-:Y:S01]  /*15f0*/  ELECT P0, URZ, PT ;  /* 0x00000000003f782f */ /* 0x000fe20003800000 */
[----:B------:R-:W-:Y:S02]  /*1600*/  UIADD3 UR28, UP0, UR12, 0x70, URZ ;  /* 0x000000700c1c7890 */ /* 0x000fe4000ff1e03f */
[----:B------:R-:W-:Y:S02]  /*1610*/  UIADD3 UR30, UP1, UR22, 0x70, URZ ;  /* 0x00000070161e7890 */ /* 0x000fe4000ff3e03f */
        /* <DEDUP_REMOVED lines=9> */
[----:B------:R-:W-:Y:S01]  /*16b0*/  UPRMT UR32, UR5, 0x654, UR6 ;  /* 0x0000065405207896 */ /* 0x000fe20008000006 */
[----:B------:R-:W-:Y:S01]  /*16c0*/  UMOV UR18, URZ ;  /* 0x0000003f00127c82 */ /* 0x000fe20008000000 */
[----:B------:R-:W-:Y:S01]  /*16d0*/  UMOV UR10, 0x40 ;  /* 0x00000040000a7882 */ /* 0x000fe20000000000 */
[----:B------:R-:W-:Y:S01]  /*16e0*/  UMOV UR11, UR19 ;  /* 0x00000013000b7c82 */ /* 0x000fe20008000000 */
[----:B------:R-:W-:Y:S01]  /*16f0*/  UMOV UR12, UR20 ;  /* 0x00000014000c7c82 */ /* 0x000fe20008000000 */
[----:B------:R-:W-:Y:S01]  /*1700*/  UMOV UR13, UR21 ;  /* 0x00000015000d7c82 */ /* 0x000fe20008000000 */
[----:B--2---:R-:W-:Y:S01]  /*1710*/  IMAD.U32 R0, RZ, RZ, UR24 ;  /* 0x00000018ff007e24 */ /* 0x004fe2000f8e00ff */
[----:B------:R2:W-:Y:S01]  /*1720*/  UTMALDG.4D [UR16], [UR28], desc[URZ] ;  /* 0x00003f101c0075b4 */ /* 0x0005e20008019000 */
[----:B------:R-:W-:Y:S01]  /*1730*/  UIMAD.WIDE UR14, UR19, 0x4, UR14 ;  /* 0x00000004130e78a5 */ /* 0x000fe2000f8e020e */
[----:B------:R-:W-:Y:S01]  /*1740*/  ULDC.64 UR6, c[0x0][0x198] ;  /* 0x0000660000067ab9 */ /* 0x000fe20000000a00 */
[----:B------:R-:W-:Y:S01]  /*1750*/  ULDC.64 UR22, c[0x0][0x198] ;  /* 0x0000660000167ab9 */ /* 0x000fe20000000a00 */
[----:B------:R2:W-:Y:S01]  /*1760*/  UTMALDG.4D [UR8], [UR30], desc[URZ] ;  /* 0x00003f081e0075b4 */ /* 0x0005e20008019000 */
[----:B------:R2:W-:Y:S01]  /*1770*/  UBLKCP.S.G [UR32], [UR26], UR34 ;  /* 0x000000201a0073ba */ /* 0x0005e20008000222 */
[----:B------:R-:W3:Y:S02]  /*1780*/  SYNCS.PHASECHK.TRANS64.TRYWAIT P0, [UR25+0x38], R0 ;  /* 0x00003800ff0075a7 */ /* 0x000ee40008000159 */
[----:B--23--:R-:W-:Y:S05]  /*1790*/  @!P0 BRA `(.L_x_12) ;  /* 0x0000004000688947 */ /* 0x00cfea0003800000 */
.L_x_36:
[----:B------:R-:W-:Y:S01]  /*17a0*/  ELECT P0, URZ, PT ;  /* 0x00000000003f782f */ /* 0x000fe20003800000 */
[----:B------:R-:W-:Y:S02]  /*17b0*/  UIADD3 UR26, UP0, UR6, 0x1f0, URZ ;  /* 0x000001f0061a7890 */ /* 0x000fe4000ff1e03f */
[----:B------:R-:W-:Y:S02]  /*17c0*/  UIADD3 UR10, UR25, 0x380, URZ ;  /* 0x00000380190a7890 */ /* 0x000fe4000fffe03f */
[----:B------:R-:W-:Y:S02]  /*17d0*/  UIADD3.X UR27, URZ, UR7, URZ, UP0, !UPT ;  /* 0x000000073f1b7290 */ /* 0x000fe400087fe43f */
[----:B------:R-:W-:Y:S02]  /*17e0*/  UIADD3 UR6, UP0, UR22, 0x1f0, URZ ;  /* 0x000001f016067890 */ /* 0x000fe4000ff1e03f */
[----:B------:R-:W-:Y:S02]  /*17f0*/  UIADD3 UR16, UR25, 0x1c800, URZ ;  /* 0x0001c80019107890 */ /* 0x000fe4000fffe03f */
[----:B------:R-:W-:-:S02]  /*1800*/  UIADD3 UR17, UR25, 0x28, URZ ;  /* 0x0000002819117890 */ /* 0x000fc4000fffe03f */
[----:B------:R-:W-:Y:S01]  /*1810*/  @P0 IMAD.MOV.U32 R0, RZ, RZ, 0x4100 ;  /* 0x00004100ff000424 */ /* 0x000fe200078e00ff */
[----:B------:R-:W-:Y:S02]  /*1820*/  UIADD3 UR8, UR25, 0x1e800, URZ ;  /* 0x0001e80019087890 */ /* 0x000fe4000fffe03f */
[----:B------:R-:W-:Y:S02]  /*1830*/  UIADD3 UR9, UR25, 0x28, URZ ;  /* 0x0000002819097890 */ /* 0x000fe4000fffe03f */
[----:B------:R2:W-:Y:S01]  /*1840*/  @P0 SYNCS.ARRIVE.TRANS64 RZ, [UR25+0x28], R0 ;  /* 0x00002800ffff09a7 */ /* 0x0005e20008000019 */
[----:B------:R-:W-:Y:S02]  /*1850*/  UIADD3.X UR7, URZ, UR23, URZ, UP0, !UPT ;  /* 0x000000173f077290 */ /* 0x000fe400087fe43f */
[----:B------:R-:W-:Y:S02]  /*1860*/  UIADD3 UR29, UR25, 0x28, URZ ;  /* 0x00000028191d7890 */ /* 0x000fe4000fffe03f */
[----:B------:R-:W-:Y:S01]  /*1870*/  UPRMT UR28, UR5, 0x654, UR10 ;  /* 0x00000654051c7896 */ /* 0x000fe2000800000a */
[----:B------:R-:W-:Y:S01]  /*1880*/  UMOV UR18, URZ ;  /* 0x0000003f00127c82 */ /* 0x000fe20008000000 */
[----:B------:R-:W-:Y:S01]  /*1890*/  UMOV UR11, UR19 ;  /* 0x00000013000b7c82 */ /* 0x000fe20008000000 */
[----:B------:R-:W-:Y:S01]  /*18a0*/  UMOV UR12, UR20 ;  /* 0x00000014000c7c82 */ /* 0x000fe20008000000 */
[----:B------:R-:W-:Y:S01]  /*18b0*/  UMOV UR13, UR21 ;  /* 0x00000015000d7c82 */ /* 0x000fe20008000000 */
[----:B------:R-:W-:Y:S01]  /*18c0*/  UMOV UR10, 0x40 ;  /* 0x00000040000a7882 */ /* 0x000fe20000000000 */
[----:B------:R2:W-:Y:S01]  /*18d0*/  UTMALDG.4D [UR16], [UR26], desc[URZ] ;  /* 0x00003f101a0075b4 */ /* 0x0005e20008019000 */
[----:B------:R-:W-:Y:S01]  /*18e0*/  UMOV UR5, 0x10 ;  /* 0x0000001000057882 */ /* 0x000fe20000000000 */
[----:B------:R2:W-:Y:S01]  /*18f0*/  UTMALDG.4D [UR8], [UR6], desc[URZ] ;  /* 0x00003f08060075b4 */ /* 0x0005e20008019000 */
[----:B------:R2:W-:Y:S02]  /*1900*/  UBLKCP.S.G [UR28], [UR14], UR5 ;  /* 0x0000001c0e0073ba */ /* 0x0005e40008000205 */
[----:B--2---:R-:W-:Y:S01]  /*1910*/  NOP ;  /* 0x0000000000007918 */ /* 0x004fe20000000000 */
.L_x_2:
[----:B------:R-:W-:-:S06]  /*1920*/  UISETP.NE.AND UP0, UPT, UR4, 0x1, UPT ;  /* 0x000000010400788c */ /* 0x000fcc000bf05270 */
[----:B------:R-:W-:-:S13]  /*1930*/  PLOP3.LUT P0, PT, PT, PT, UP0, 0x80, 0x0 ;  /* 0x000000000000781c */ /* 0x000fda0003f0f008 */
[----:B------:R-:W-:Y:S05]  /*1940*/  @P0 EXIT ;  /* 0x000000000000094d */ /* 0x000fea0003800000 */
[----:B------:R-:W2:Y:S01]  /*1950*/  LDC R0, c[0x0][0x210] ;  /* 0x00008400ff007b82 */ /* 0x000ea20000000800 */
[----:B------:R-:W-:-:S07]  /*1960*/  ULDC.64 UR6, c[0x0][0x5f0] ;  /* 0x00017c0000067ab9 */ /* 0x000fce0000000a00 */
[----:B------:R-:W3:Y:S08]  /*1970*/  S2UR UR8, SR_CTAID.Z ;  /* 0x00000000000879c3 */ /* 0x000ef00000002700 */
[----:B------:R-:W4:Y:S01]  /*1980*/  S2UR UR10, SR_CTAID.Y ;  /* 0x00000000000a79c3 */ /* 0x000f220000002600 */
[----:B--2---:R-:W-:Y:S01]  /*1990*/  IMAD.MOV R2, RZ, RZ, -R0 ;  /* 0x000000ffff027224 */ /* 0x004fe200078e0a00 */
[----:B------:R-:W-:-:S04]  /*19a0*/  ISETP.GT.AND P0, PT, R0, RZ, PT ;  /* 0x000000ff0000720c */ /* 0x000fc80003f04270 */
[----:B-1----:R-:W-:Y:S01]  /*19b0*/  SHF.R.S32.HI R3, RZ, 0x1f, R2 ;  /* 0x0000001fff037819 */ /* 0x002fe20000011402 */
[----:B------:R-:W-:Y:S01]  /*19c0*/  VIADD R2, R0, 0xffffffff ;  /* 0xffffffff00027836 */ /* 0x000fe20000000000 */
[----:B---3--:R-:W-:Y:S02]  /*19d0*/  UIMAD.WIDE.U32 UR4, UR8, UR6, URZ ;  /* 0x00000006080472a5 */ /* 0x008fe4000f8e003f */
[----:B------:R-:W-:Y:S02]  /*19e0*/  LEA.HI R0, R3, -R0, RZ, 0x6 ;  /* 0x8000000003007211 */ /* 0x000fe400078f30ff */
[----:B------:R-:W-:Y:S01]  /*19f0*/  SHF.R.S32.HI R3, RZ, 0x1f, R2 ;  /* 0x0000001fff037819 */ /* 0x000fe20000011402 */
[----:B------:R-:W-:Y:S01]  /*1a00*/  UIMAD UR5, UR8, UR7, UR5 ;  /* 0x00000007080572a4 */ /* 0x000fe2000f8e0205 */
[----:B------:R-:W-:Y:S02]  /*1a10*/  SHF.R.S32.HI R0, RZ, 0x6, R0 ;  /* 0x00000006ff007819 */ /* 0x000fe40000011400 */
[----:B------:R-:W-:Y:S01]  /*1a20*/  LEA.HI R3, R3, R2, RZ, 0x6 ;  /* 0x0000000203037211 */ /* 0x000fe200078f30ff */
[----:B------:R-:W-:-:S02]  /*1a30*/  ULDC.64 UR8, c[0x0][0x5e8] ;  /* 0x00017a0000087ab9 */ /* 0x000fc40000000a00 */
[----:B------:R-:W-:Y:S01]  /*1a40*/  IMAD.MOV R0, RZ, RZ, -R0 ;  /* 0x000000ffff007224 */ /* 0x000fe200078e0a00 */
[----:B------:R-:W-:Y:S01]  /*1a50*/  LEA.HI.SX32 R3, R3, 0x1, 0x1a ;  /* 0x0000000103037811 */ /* 0x000fe200078fd2ff */
[----:B----4-:R-:W-:Y:S02]  /*1a60*/  UIMAD.WIDE.U32 UR6, UR10, UR8, UR4 ;  /* 0x000000080a0672a5 */ /* 0x010fe4000f8e0004 */
[----:B------:R-:W-:Y:S02]  /*1a70*/  @!P0 IMAD.MOV.U32 R3, RZ, RZ, R0 ;  /* 0x000000ffff038224 */ /* 0x000fe400078e0000 */
[----:B------:R-:W-:-:S03]  /*1a80*/  UIMAD UR5, UR10, UR9, UR7 ;  /* 0x000000090a0572a4 */ /* 0x000fc6000f8e0207 */
[----:B------:R-:W-:-:S13]  /*1a90*/  ISETP.GE.AND P0, PT, R3, 0x1, PT ;  /* 0x000000010300780c */ /* 0x000fda0003f06270 */
[----:B------:R-:W-:Y:S05]  /*1aa0*/  @!P0 BRA `(.L_x_13) ;  /* 0x0000003800b88947 */ /* 0x000fea0003800000 */
[----:B------:R-:W-:Y:S01]  /*1ab0*/  IMAD.MOV R0, RZ, RZ, -R3 ;  /* 0x000000ffff007224 */ /* 0x000fe200078e0a03 */
[----:B------:R-:W-:Y:S01]  /*1ac0*/  UMOV UR4, URZ ;  /* 0x0000003f00047c82 */ /* 0x000fe20008000000 */
[----:B------:R-:W-:-:S05]  /*1ad0*/  ULDC.64 UR18, c[0x0][0x5d0] ;  /* 0x0001740000127ab9 */ /* 0x000fca0000000a00 */
.L_x_14:
[----:B------:R-:W1:Y:S01]  /*1ae0*/  S2UR UR9, SR_CgaCtaId ;  /* 0x00000000000979c3 */ /* 0x000e620000008800 */
[----:B------:R-:W-:-:S07]  /*1af0*/  DEPBAR.LE SB0, 0x1 ;  /* 0x000080400000791a */ /* 0x000fce0000000000 */
[----:B------:R-:W-:Y:S08]  /*1b00*/  BAR.ARV 0x9, 0xa0 ;  /* 0x0242800000007b1d */ /* 0x000ff00000002000 */
[----:B------:R-:W2:Y:S01]  /*1b10*/  S2UR UR12, SR_CgaCtaId ;  /* 0x00000000000c79c3 */ /* 0x000ea20000008800 */
[----:B------:R-:W-:-:S04]  /*1b20*/  DEPBAR.LE SB0, 0x0 ;  /* 0x000080000000791a */ /* 0x000fc80000000000 */
[----:B------:R-:W-:Y:S01]  /*1b30*/  UIADD3 UR15, UP0, UR4, UR6, URZ ;  /* 0x00000006040f7290 */ /* 0x000fe2000ff1e03f */
[----:B------:R-:W-:Y:S01]  /*1b40*/  VIADD R0, R0, 0x1 ;  /* 0x0000000100007836 */ /* 0x000fe20000000000 */
[----:B------:R-:W-:Y:S01]  /*1b50*/  UMOV UR8, 0x400 ;  /* 0x0000040000087882 */ /* 0x000fe20000000000 */
[----:B------:R-:W-:Y:S01]  /*1b60*/  UMOV UR11, 0x400 ;  /* 0x00000400000b7882 */ /* 0x000fe20000000000 */
[----:B------:R-:W-:Y:S02]  /*1b70*/  ULEA.HI.X.SX32 UR16, UR4, UR5, 0x1, UP0 ;  /* 0x0000000504107291 */ /* 0x000fe400080f0e3f */
[----:B------:R-:W-:Y:S01]  /*1b80*/  ULEA UR10, UP0, UR15, UR18, 0x2 ;  /* 0x000000120f0a7291 */ /* 0x000fe2000f80103f */
[----:B------:R-:W-:Y:S06]  /*1b90*/  BAR.ARV 0xa, 0xa0 ;  /* 0x0282800000007b1d */ /* 0x000fec0000002000 */
[----:B-1----:R-:W-:-:S02]  /*1ba0*/  ULEA UR8, UR9, UR8, 0x18 ;  /* 0x0000000809087291 */ /* 0x002fc4000f8ec03f */
[----:B------:R-:W-:Y:S01]  /*1bb0*/  BAR.SYNC.DEFER_BLOCKING 0x6, 0xa0 ;  /* 0x0182800000007b1d */ /* 0x000fe20000010000 */
[----:B------:R-:W-:Y:S01]  /*1bc0*/  ISETP.NE.AND P0, PT, R0, RZ, PT ;  /* 0x000000ff0000720c */ /* 0x000fe20003f05270 */
[----:B------:R-:W-:Y:S02]  /*1bd0*/  UIADD3 UR4, UR4, 0x2000, URZ ;  /* 0x0000200004047890 */ /* 0x000fe4000fffe03f */
[----:B--2---:R-:W-:Y:S02]  /*1be0*/  ULEA UR13, UR12, UR11, 0x18 ;  /* 0x0000000b0c0d7291 */ /* 0x004fe4000f8ec03f */
[----:B------:R-:W-:Y:S02]  /*1bf0*/  ULEA.HI.X UR11, UR15, UR19, UR16, 0x2, UP0 ;  /* 0x000000130f0b7291 */ /* 0x000fe400080f1410 */
[----:B------:R-:W-:Y:S01]  /*1c00*/  UIADD3 UR12, UR8, 0x30800, URZ ;  /* 0x00030800080c7890 */ /* 0x000fe2000fffe03f */
[----:B------:R-:W-:Y:S01]  /*1c10*/  UMOV UR14, 0x400 ;  /* 0x00000400000e7882 */ /* 0x000fe20000000000 */
[----:B------:R-:W-:-:S02]  /*1c20*/  UIADD3 UR8, UP0, UR10, 0x4000, URZ ;  /* 0x000040000a087890 */ /* 0x000fc4000ff1e03f */
[----:B------:R-:W-:Y:S02]  /*1c30*/  UIADD3 UR13, UR13, 0x34800, URZ ;  /* 0x000348000d0d7890 */ /* 0x000fe4000fffe03f */
[----:B------:R-:W-:-:S03]  /*1c40*/  UIADD3.X UR9, URZ, UR11, URZ, UP0, !UPT ;  /* 0x0000000b3f097290 */ /* 0x000fc600087fe43f */
[----:B------:R1:W-:Y:S01]  /*1c50*/  UBLKRED.G.S.ADD.F32.RN [UR10], [UR12], UR14 ;  /* 0x0000000a0c0073bb */ /* 0x0003e200080a040e */
[----:B------:R0:W-:Y:S01]  /*1c60*/  UTMACMDFLUSH ;  /* 0x00000000000079b7 */ /* 0x0001e20000000000 */
[----:B------:R-:W-:Y:S06]  /*1c70*/  BAR.SYNC.DEFER_BLOCKING 0x7, 0xa0 ;  /* 0x01c2800000007b1d */ /* 0x000fec0000010000 */
[----:B------:R1:W-:Y:S01]  /*1c80*/  UBLKRED.G.S.ADD.F32.RN [UR8], [UR13], UR14 ;  /* 0x000000080d0073bb */ /* 0x0003e200080a040e */
[----:B------:R0:W-:Y:S01]  /*1c90*/  UTMACMDFLUSH ;  /* 0x00000000000079b7 */ /* 0x0001e20000000000 */
[----:B-1----:R-:W-:Y:S05]  /*1ca0*/  @P0 BRA `(.L_x_14) ;  /* 0xfffffffc008c0947 */ /* 0x002fea000383ffff */
[----:B------:R-:W-:Y:S05]  /*1cb0*/  BRA `(.L_x_13) ;  /* 0x0000003800347947 */ /* 0x000fea0003800000 */
.L_x_1:
[----:B------:R-:W-:-:S07]  /*1cc0*/  VIADD R4, R8, 0xffffff80 ;  /* 0xffffff8008047836 */ /* 0x000fce0000000000 */
.L_x_15:
[----:B------:R-:W-:-:S08]  /*1cd0*/  NOP ;  /* 0x0000000000007918 */ /* 0x000fd00000000000 */
[----:B------:R-:W1:Y:S02]  /*1ce0*/  USETMAXREG.TRY_ALLOC.CTAPOOL UP0, 0xf0 ;  /* 0x000000f0000079c8 */ /* 0x000e640008000600 */
[----:B-1----:R-:W-:-:S13]  /*1cf0*/  PLOP3.LUT P0, PT, PT, PT, UP0, 0x80, 0x0 ;  /* 0x000000000000781c */ /* 0x002fda0003f0f008 */
[----:B------:R-:W-:Y:S05]  /*1d00*/  @!P0 BRA `(.L_x_15) ;  /* 0xfffffffc00f08947 */ /* 0x000fea000383ffff */
[C---:B------:R-:W-:Y:S01]  /*1d10*/  PRMT R0, R4.reuse, 0x9910, RZ ;  /* 0x0000991004007816 */ /* 0x040fe200000000ff */
[----:B------:R-:W-:Y:S01]  /*1d20*/  ULDC UR5, c[0x0][0x210] ;  /* 0x0000840000057ab9 */ /* 0x000fe20000000800 */
[----:B------:R-:W-:Y:S01]  /*1d30*/  LOP3.LUT R7, R4, 0xffff, RZ, 0xc0, !PT ;  /* 0x0000ffff04077812 */ /* 0x000fe200078ec0ff */
[----:B------:R-:W-:Y:S01]  /*1d40*/  UIADD3 UR8, -UR5, URZ, URZ ;  /* 0x0000003f05087290 */ /* 0x000fe2000fffe13f */
[----:B------:R-:W-:Y:S01]  /*1d50*/  SHF.R.S32.HI R0, RZ, 0xf, R0 ;  /* 0x0000000fff007819 */ /* 0x000fe20000011400 */
[----:B------:R-:W-:Y:S01]  /*1d60*/  UIADD3 UR6, UR5, -0x1, URZ ;  /* 0xffffffff05067890 */ /* 0x000fe2000fffe03f */
[-C--:B------:R-:W-:Y:S01]  /*1d70*/  LEA.HI R2, R7, R4.reuse, RZ, 0x14 ;  /* 0x0000000407027211 */ /* 0x080fe200078fa0ff */
[----:B------:R-:W-:Y:S01]  /*1d80*/  USHF.R.S32.HI UR8, URZ, 0x1f, UR8 ;  /* 0x0000001f3f087899 */ /* 0x000fe20008011408 */
[----:B------:R-:W-:Y:S01]  /*1d90*/  LOP3.LUT R5, R0, 0xffff, RZ, 0xc0, !PT ;  /* 0x0000ffff00057812 */ /* 0x000fe200078ec0ff */
[----:B------:R-:W-:Y:S01]  /*1da0*/  USHF.R.S32.HI UR7, URZ, 0x1f, UR6 ;  /* 0x0000001f3f077899 */ /* 0x000fe20008011406 */
[----:B------:R-:W-:Y:S01]  /*1db0*/  LOP3.LUT R9, R2, 0xffff, RZ, 0xc0, !PT ;  /* 0x0000ffff02097812 */ /* 0x000fe200078ec0ff */
[----:B------:R-:W-:Y:S01]  /*1dc0*/  ULEA.HI UR8, UR8, -UR5, URZ, 0x6 ;  /* 0x8000000508087291 */ /* 0x000fe2000f8f303f */
[-C--:B------:R-:W-:Y:S01]  /*1dd0*/  LEA.HI R5, R5, R4.reuse, RZ, 0x17 ;  /* 0x0000000405057211 */ /* 0x080fe200078fb8ff */
[----:B------:R-:W-:Y:S01]  /*1de0*/  UISETP.GT.AND UP0, UPT, UR5, URZ, UPT ;  /* 0x0000003f0500728c */ /* 0x000fe2000bf04270 */
[----:B------:R-:W-:Y:S01]  /*1df0*/  LEA.HI R7, R7, R4, RZ, 0x15 ;  /* 0x0000000407077211 */ /* 0x000fe200078fa8ff */
[----:B------:R-:W-:Y:S01]  /*1e00*/  ULEA.HI UR7, UR7, UR6, URZ, 0x6 ;  /* 0x0000000607077291 */ /* 0x000fe2000f8f303f */
[----:B------:R-:W-:Y:S01]  /*1e10*/  PRMT R0, R5, 0x9910, RZ ;  /* 0x0000991005007816 */ /* 0x000fe200000000ff */
[----:B------:R-:W-:Y:S01]  /*1e20*/  USHF.R.S32.HI UR8, URZ, 0x6, UR8 ;  /* 0x000000063f087899 */ /* 0x000fe20008011408 */
[----:B------:R-:W-:Y:S01]  /*1e30*/  PRMT R7, R7, 0x9910, RZ ;  /* 0x0000991007077816 */ /* 0x000fe200000000ff */
[----:B------:R-:W1:Y:S01]  /*1e40*/  S2UR UR6, SR_CgaCtaId ;  /* 0x00000000000679c3 */ /* 0x000e620000008800 */
[----:B------:R-:W-:Y:S01]  /*1e50*/  SHF.R.S32.HI R0, RZ, 0x7, R0 ;  /* 0x00000007ff007819 */ /* 0x000fe20000011400 */
[----:B------:R-:W-:Y:S01]  /*1e60*/  ULEA.HI.SX32 UR18, UR7, 0x1, 0x1a ;  /* 0x0000000107127891 */ /* 0x000fe2000f8fd23f */
[----:B------:R-:W-:Y:S01]  /*1e70*/  SHF.R.S32.HI R7, RZ, 0x5, R7 ;  /* 0x00000005ff077819 */ /* 0x000fe20000011407 */
[----:B------:R-:W-:Y:S01]  /*1e80*/  UIADD3 UR8, -UR8, URZ, URZ ;  /* 0x0000003f08087290 */ /* 0x000fe2000fffe13f */
[----:B------:R-:W-:Y:S01]  /*1e90*/  PRMT R6, R0, 0x9910, RZ ;  /* 0x0000991000067816 */ /* 0x000fe200000000ff */
[----:B------:R-:W-:Y:S01]  /*1ea0*/  UMOV UR7, 0x400 ;  /* 0x0000040000077882 */ /* 0x000fe20000000000 */
[----:B------:R-:W-:-:S02]  /*1eb0*/  LOP3.LUT R0, R2, 0xfff0, RZ, 0xc0, !PT ;  /* 0x0000fff002007812 */ /* 0x000fc400078ec0ff */
[----:B------:R-:W-:Y:S02]  /*1ec0*/  SHF.L.U32 R3, R6, 0x7, RZ ;  /* 0x0000000706037819 */ /* 0x000fe400000006ff */
[----:B------:R-:W-:Y:S01]  /*1ed0*/  SHF.R.U32.HI R2, RZ, 0x4, R9 ;  /* 0x00000004ff027819 */ /* 0x000fe20000011609 */
[----:B------:R-:W-:Y:S01]  /*1ee0*/  @!UP0 UMOV UR18, UR8 ;  /* 0x0000000800128c82 */ /* 0x000fe20008000000 */
[----:B------:R-:W-:Y:S01]  /*1ef0*/  ISETP.NE.AND P0, PT, R4, R3, PT ;  /* 0x000000030400720c */ /* 0x000fe20003f05270 */
[----:B------:R-:W-:Y:S01]  /*1f00*/  IMAD.MOV R3, RZ, RZ, -R0 ;  /* 0x000000ffff037224 */ /* 0x000fe200078e0a00 */
[----:B------:R-:W-:Y:S01]  /*1f10*/  UISETP.GE.AND UP0, UPT, UR18, 0x1, UPT ;  /* 0x000000011200788c */ /* 0x000fe2000bf06270 */
[----:B------:R-:W-:Y:S01]  /*1f20*/  VIADD R0, R6, 0xffffffff ;  /* 0xffffffff06007836 */ /* 0x000fe20000000000 */
[----:B------:R-:W-:Y:S02]  /*1f30*/  ISETP.LT.U32.AND P0, PT, R8, 0x80, P0 ;  /* 0x000000800800780c */ /* 0x000fe40000701070 */
[----:B------:R-:W-:-:S02]  /*1f40*/  PRMT R3, R3, 0x7710, RZ ;  /* 0x0000771003037816 */ /* 0x000fc400000000ff */
[----:B------:R-:W-:Y:S02]  /*1f50*/  LEA.HI R8, R9, R2, RZ, 0x11 ;  /* 0x0000000209087211 */ /* 0x000fe400078f88ff */
[----:B------:R-:W-:Y:S01]  /*1f60*/  PLOP3.LUT P2, PT, PT, PT, UP0, 0x80, 0x0 ;  /* 0x000000000000781c */ /* 0x000fe20003f4f008 */
[----:B------:R-:W-:Y:S01]  /*1f70*/  IMAD.IADD R3, R4, 0x1, R3 ;  /* 0x0000000104037824 */ /* 0x000fe200078e0203 */
[----:B------:R-:W-:Y:S01]  /*1f80*/  LOP3.LUT R8, R8, 0xfe, RZ, 0xc0, !PT ;  /* 0x000000fe08087812 */ /* 0x000fe200078ec0ff */
[----:B-1----:R-:W-:-:S03]  /*1f90*/  ULEA UR7, UR6, UR7, 0x18 ;  /* 0x0000000706077291 */ /* 0x002fc6000f8ec03f */
[----:B------:R-:W-:Y:S01]  /*1fa0*/  PRMT R10, R3, 0x8880, RZ ;  /* 0x00008880030a7816 */ /* 0x000fe200000000ff */
[----:B------:R-:W-:Y:S02]  /*1fb0*/  @!P0 IMAD.MOV R0, RZ, RZ, R6 ;  /* 0x000000ffff008224 */ /* 0x000fe400078e0206 */
[----:B------:R-:W-:Y:S01]  /*1fc0*/  IMAD.MOV R8, RZ, RZ, -R8 ;  /* 0x000000ffff087224 */ /* 0x000fe200078e0a08 */
[----:B------:R-:W-:Y:S02]  /*1fd0*/  PRMT R9, R10, 0x7710, RZ ;  /* 0x000077100a097816 */ /* 0x000fe400000000ff */
[----:B------:R1:W2:Y:S01]  /*1fe0*/  SHFL.IDX PT, R11, R0, RZ, 0x1f ;  /* 0x00001fff000b7589 */ /* 0x0002a200000e0000 */
[----:B------:R-:W-:Y:S02]  /*1ff0*/  LOP3.LUT R10, R7, 0xffff, RZ, 0xc0, !PT ;  /* 0x0000ffff070a7812 */ /* 0x000fe400078ec0ff */
[----:B------:R-:W-:-:S04]  /*2000*/  SHF.R.U32.HI R9, RZ, 0xc, R9 ;  /* 0x0000000cff097819 */ /* 0x000fc80000011609 */
[----:B-1----:R-:W-:Y:S02]  /*2010*/  LOP3.LUT R0, R9, 0x7, RZ, 0xc0, !PT ;  /* 0x0000000709007812 */ /* 0x002fe400078ec0ff */
[----:B------:R-:W-:-:S03]  /*2020*/  PRMT R9, R8, 0x7710, RZ ;  /* 0x0000771008097816 */ /* 0x000fc600000000ff */
[----:B------:R-:W-:Y:S02]  /*2030*/  IMAD.IADD R0, R3, 0x1, R0 ;  /* 0x0000000103007824 */ /* 0x000fe400078e0200 */
[----:B------:R-:W-:-:S03]  /*2040*/  IMAD.IADD R2, R2, 0x1, R9 ;  /* 0x0000000102027824 */ /* 0x000fc600078e0209 */
[----:B------:R-:W-:Y:S02]  /*2050*/  LOP3.LUT R8, R0, 0xf8, RZ, 0xc0, !PT ;  /* 0x000000f800087812 */ /* 0x000fe400078ec0ff */
[----:B------:R-:W-:Y:S02]  /*2060*/  SHF.R.U32.HI R0, RZ, 0xd, R10 ;  /* 0x0000000dff007819 */ /* 0x000fe4000001160a */
[----:B------:R-:W-:Y:S01]  /*2070*/  PRMT R9, R2, 0x8880, RZ ;  /* 0x0000888002097816 */ /* 0x000fe200000000ff */
[----:B------:R-:W-:Y:S01]  /*2080*/  IMAD.MOV R8, RZ, RZ, -R8 ;  /* 0x000000ffff087224 */ /* 0x000fe200078e0a08 */
[----:B------:R-:W-:Y:S02]  /*2090*/  LOP3.LUT R0, R0, 0x3, RZ, 0xc0, !PT ;  /* 0x0000000300007812 */ /* 0x000fe400078ec0ff */
[----:B--2---:R-:W-:Y:S02]  /*20a0*/  R2UR UR17, R11 ;  /* 0x000000000b1172ca */ /* 0x004fe400000e0000 */
[----:B------:R-:W-:Y:S01]  /*20b0*/  PRMT R8, R8, 0x7710, RZ ;  /* 0x0000771008087816 */ /* 0x000fe200000000ff */
[----:B------:R-:W-:Y:S01]  /*20c0*/  IMAD.IADD R0, R7, 0x1, R0 ;  /* 0x0000000107007824 */ /* 0x000fe200078e0200 */
[----:B------:R-:W-:-:S03]  /*20d0*/  MOV R10, 0x20 ;  /* 0x00000020000a7802 */ /* 0x000fc60000000f00 */
[C---:B------:R-:W-:Y:S01]  /*20e0*/  IMAD.IADD R2, R3.reuse, 0x1, R8 ;  /* 0x0000000103027824 */ /* 0x040fe200078e0208 */
[----:B------:R-:W-:Y:S02]  /*20f0*/  LOP3.LUT R0, R0, 0xfc, RZ, 0xc0, !PT ;  /* 0x000000fc00007812 */ /* 0x000fe400078ec0ff */
[----:B------:R-:W-:Y:S02]  /*2100*/  MOV R8, R9 ;  /* 0x0000000900087202 */ /* 0x000fe40000000f00 */
[----:B------:R-:W-:Y:S01]  /*2110*/  PRMT R3, R3, 0x9910, RZ ;  /* 0x0000991003037816 */ /* 0x000fe200000000ff */
[----:B------:R-:W-:Y:S01]  /*2120*/  IMAD.MOV R0, RZ, RZ, -R0 ;  /* 0x000000ffff007224 */ /* 0x000fe200078e0a00 */
[----:B------:R-:W-:Y:S01]  /*2130*/  PRMT R9, R2, 0x8880, RZ ;  /* 0x0000888002097816 */ /* 0x000fe200000000ff */
[----:B------:R-:W-:Y:S01]  /*2140*/  IMAD.SHL.U32 R2, R8, 0x8, RZ ;  /* 0x0000000808027824 */ /* 0x000fe200078e00ff */
[----:B------:R-:W-:Y:S02]  /*2150*/  USHF.L.U32 UR5, UR17, 0x7, URZ ;  /* 0x0000000711057899 */ /* 0x000fe4000800063f */
[----:B------:R-:W-:Y:S01]  /*2160*/  PRMT R8, R0, 0x7710, RZ ;  /* 0x0000771000087816 */ /* 0x000fe200000000ff */
[--C-:B------:R-:W-:Y:S01]  /*2170*/  IMAD R0, R3, 0x40, R2.reuse ;  /* 0x0000004003007824 */ /* 0x100fe200078e0202 */
[----:B------:R-:W-:Y:S01]  /*2180*/  USHF.R.S32.HI UR16, URZ, 0x7, UR5 ;  /* 0x000000073f107899 */ /* 0x000fe20008011405 */
[----:B------:R-:W-:Y:S01]  /*2190*/  IMAD R3, R9, 0x40, R2 ;  /* 0x0000004009037824 */ /* 0x000fe200078e0202 */
[C---:B------:R-:W-:Y:S01]  /*21a0*/  PRMT R9, R7.reuse, 0x9910, RZ ;  /* 0x0000991007097816 */ /* 0x040fe200000000ff */
[----:B------:R-:W-:Y:S01]  /*21b0*/  IMAD.IADD R2, R7, 0x1, R8 ;  /* 0x0000000107027824 */ /* 0x000fe200078e0208 */
[----:B------:R-:W-:Y:S01]  /*21c0*/  ULEA.HI UR5, UR5, UR16, URZ, 0x1 ;  /* 0x0000001005057291 */ /* 0x000fe2000f8f083f */
[----:B------:R-:W-:Y:S01]  /*21d0*/  IMAD.SHL.U32 R8, R6, 0x1000, RZ ;  /* 0x0000100006087824 */ /* 0x000fe200078e00ff */
[----:B------:R-:W-:-:S02]  /*21e0*/  LOP3.LUT P0, RZ, R3, 0x80, RZ, 0xc0, !PT ;  /* 0x0000008003ff7812 */ /* 0x000fc4000780c0ff */
[----:B------:R-:W-:Y:S01]  /*21f0*/  PRMT R2, R2, 0x8880, RZ ;  /* 0x0000888002027816 */ /* 0x000fe200000000ff */
[----:B------:R-:W-:Y:S01]  /*2200*/  ULOP3.LUT UR5, UR5, 0xfffffffe, URZ, 0xc0, !UPT ;  /* 0xfffffffe05057892 */ /* 0x000fe2000f8ec03f */
[----:B------:R-:W-:-:S03]  /*2210*/  LOP3.LUT P1, RZ, R3, 0x100, RZ, 0xc0, !PT ;  /* 0x0000010003ff7812 */ /* 0x000fc6000782c0ff */
[----:B------:R-:W-:Y:S01]  /*2220*/  IMAD.MOV.U32 R3, RZ, RZ, R2 ;  /* 0x000000ffff037224 */ /* 0x000fe200078e0002 */
[----:B------:R-:W-:Y:S01]  /*2230*/  UIADD3 UR16, UR16, -UR5, URZ ;  /* 0x8000000510107290 */ /* 0x000fe2000fffe03f */
[----:B------:R-:W-:Y:S02]  /*2240*/  IMAD.MOV.U32 R2, RZ, RZ, 0x10 ;  /* 0x00000010ff027424 */ /* 0x000fe400078e00ff */
[----:B------:R-:W-:-:S03]  /*2250*/  IMAD R3, R3, 0x400, R8 ;  /* 0x0000040003037824 */ /* 0x000fc600078e0208 */
[----:B------:R-:W-:Y:S01]  /*2260*/  SEL R2, R2, 0xfffffff0, !P0 ;  /* 0xfffffff002027807 */ /* 0x000fe20004000000 */
[----:B------:R-:W-:-:S05]  /*2270*/  IMAD.IADD R3, R0, 0x1, R3 ;  /* 0x0000000100037824 */ /* 0x000fca00078e0203 */
[----:B------:R-:W-:Y:S02]  /*2280*/  IADD3 R7, R3, UR7, R3 ;  /* 0x0000000703077c10 */ /* 0x000fe4000fffe003 */
[----:B------:R-:W-:Y:S01]  /*2290*/  SEL R3, R10, 0xffffffe0, !P1 ;  /* 0xffffffe00a037807 */ /* 0x000fe20004800000 */
[----:B------:R-:W-:Y:S06]  /*22a0*/  @!P2 BRA `(.L_x_16) ;  /* 0x000000240070a947 */ /* 0x000fec0003800000 */
[----:B------:R-:W-:Y:S01]  /*22b0*/  LOP3.LUT R5, R5, 0xff80, RZ, 0xc0, !PT ;  /* 0x0000ff8005057812 */ /* 0x000fe200078ec0ff */
[----:B------:R-:W1:Y:S01]  /*22c0*/  S2R R15, SR_CTAID.X ;  /* 0x00000000000f7919 */ /* 0x000e620000002500 */
[----:B------:R-:W-:Y:S01]  /*22d0*/  ULDC UR6, c[0x0][0x21c] ;  /* 0x0000870000067ab9 */ /* 0x000fe20000000800 */
[----:B------:R-:W-:Y:S02]  /*22e0*/  ULEA UR5, UR16, UR7, 0xd ;  /* 0x0000000710057291 */ /* 0x000fe4000f8e683f */
[----:B------:R-:W-:Y:S01]  /*22f0*/  IMAD.MOV R5, RZ, RZ, -R5 ;  /* 0x000000ffff057224 */ /* 0x000fe200078e0a05 */
[----:B------:R-:W-:Y:S02]  /*2300*/  UIADD3 UR22, UR17, 0x6, URZ ;  /* 0x0000000611167890 */ /* 0x000fe4000fffe03f */
[----:B------:R-:W-:Y:S02]  /*2310*/  UIADD3 UR17, UR17, 0x9, URZ ;  /* 0x0000000911117890 */ /* 0x000fe4000fffe03f */
[----:B------:R-:W-:Y:S01]  /*2320*/  PRMT R5, R5, 0x7710, RZ ;  /* 0x0000771005057816 */ /* 0x000fe200000000ff */
[----:B------:R-:W-:-:S02]  /*2330*/  UIADD3 UR18, -UR18, URZ, URZ ;  /* 0x0000003f12127290 */ /* 0x000fc4000fffe13f */
[----:B------:R-:W-:Y:S02]  /*2340*/  UPLOP3.LUT UP0, UPT, UPT, UPT, UPT, 0x40, 0x0 ;  /* 0x000000000000789c */ /* 0x000fe40003f0e870 */
[----:B------:R-:W-:Y:S01]  /*2350*/  IMAD.IADD R10, R4, 0x1, R5 ;  /* 0x00000001040a7824 */ /* 0x000fe200078e0205 */
[----:B------:R-:W-:-:S04]  /*2360*/  ULDC UR24, c[0x0][0x5fc] ;  /* 0x00017f0000187ab9 */ /* 0x000fc80000000800 */
[----:B------:R-:W-:-:S04]  /*2370*/  PRMT R4, R10, 0x8880, RZ ;  /* 0x000088800a047816 */ /* 0x000fc800000000ff */
[----:B------:R-:W-:-:S04]  /*2380*/  PRMT R4, R4, 0x7710, RZ ;  /* 0x0000771004047816 */ /* 0x000fc800000000ff */
[----:B------:R-:W-:-:S04]  /*2390*/  SHF.R.U32.HI R4, RZ, 0x7, R4 ;  /* 0x00000007ff047819 */ /* 0x000fc80000011604 */
[----:B------:R-:W-:Y:S01]  /*23a0*/  LOP3.LUT R11, R4, 0xff, RZ, 0xc0, !PT ;  /* 0x000000ff040b7812 */ /* 0x000fe200078ec0ff */
[----:B-1----:R-:W-:-:S03]  /*23b0*/  IMAD R16, R15, 0x2, R6 ;  /* 0x000000020f107824 */ /* 0x002fc600078e0206 */
[----:B------:R-:W-:-:S04]  /*23c0*/  LEA.HI R5, R11, R10, RZ, 0x1a ;  /* 0x0000000a0b057211 */ /* 0x000fc800078fd0ff */
[----:B------:R-:W-:-:S05]  /*23d0*/  LOP3.LUT R4, R5, 0x7c, RZ, 0xc0, !PT ;  /* 0x0000007c05047812 */ /* 0x000fca00078ec0ff */
[----:B------:R-:W-:-:S05]  /*23e0*/  IMAD.MOV R4, RZ, RZ, -R4 ;  /* 0x000000ffff047224 */ /* 0x000fca00078e0a04 */
[----:B------:R-:W-:Y:S01]  /*23f0*/  PRMT R13, R4, 0x7710, RZ ;  /* 0x00007710040d7816 */ /* 0x000fe200000000ff */
[----:B------:R-:W-:-:S04]  /*2400*/  VIADD R4, R7, 0x28800 ;  /* 0x0002880007047836 */ /* 0x000fc80000000000 */
[----:B------:R-:W-:Y:S01]  /*2410*/  IMAD.IADD R12, R10, 0x1, R13 ;  /* 0x000000010a0c7824 */ /* 0x000fe200078e020d */
[----:B------:R-:W-:Y:S02]  /*2420*/  PRMT R13, R5, 0x8880, RZ ;  /* 0x00008880050d7816 */ /* 0x000fe400000000ff */
[----:B------:R-:W-:Y:S01]  /*2430*/  SHF.R.U32.HI R5, RZ, 0x3, R4 ;  /* 0x00000003ff057819 */ /* 0x000fe20000011604 */
[----:B------:R-:W-:Y:S02]  /*2440*/  IMAD.IADD R12, R12, 0x1, R12 ;  /* 0x000000010c0c7824 */ /* 0x000fe400078e020c */
[----:B------:R-:W-:Y:S01]  /*2450*/  IMAD.MOV.U32 R6, RZ, RZ, R13 ;  /* 0x000000ffff067224 */ /* 0x000fe200078e000d */
[----:B------:R-:W-:Y:S01]  /*2460*/  LOP3.LUT R4, R4, 0x70, R5, 0x78, !PT ;  /* 0x0000007004047812 */ /* 0x000fe200078e7805 */
[----:B------:R-:W-:Y:S02]  /*2470*/  IMAD.MOV R13, RZ, RZ, -R12 ;  /* 0x000000ffff0d7224 */ /* 0x000fe400078e0a0c */
[----:B------:R-:W-:Y:S01]  /*2480*/  VIADD R5, R7, 0x20800 ;  /* 0x0002080007057836 */ /* 0x000fe20000000000 */
[----:B------:R-:W-:-:S02]  /*2490*/  SHF.R.S32.HI R12, RZ, 0x2, R6 ;  /* 0x00000002ff0c7819 */ /* 0x000fc40000011406 */
[----:B------:R-:W-:Y:S02]  /*24a0*/  PRMT R6, R13, 0x7710, RZ ;  /* 0x000077100d067816 */ /* 0x000fe400000000ff */
[----:B------:R-:W-:Y:S02]  /*24b0*/  PRMT R7, R10, 0x9910, RZ ;  /* 0x000099100a077816 */ /* 0x000fe400000000ff */
[----:B------:R-:W-:Y:S02]  /*24c0*/  LOP3.LUT R13, R12, 0xffff, RZ, 0xc0, !PT ;  /* 0x0000ffff0c0d7812 */ /* 0x000fe400078ec0ff */
[----:B------:R-:W-:Y:S02]  /*24d0*/  LOP3.LUT R6, R6, 0xffff, RZ, 0xc0, !PT ;  /* 0x0000ffff06067812 */ /* 0x000fe400078ec0ff */
[----:B------:R-:W-:Y:S02]  /*24e0*/  SHF.R.U32.HI R13, RZ, 0x5, R13 ;  /* 0x00000005ff0d7819 */ /* 0x000fe4000001160d */
[----:B------:R-:W-:-:S02]  /*24f0*/  LEA R7, R7, R8, 0x2 ;  /* 0x0000000807077211 */ /* 0x000fc400078e10ff */
[----:B------:R-:W-:Y:S01]  /*2500*/  PRMT R8, R6, 0x8880, RZ ;  /* 0x0000888006087816 */ /* 0x000fe200000000ff */
[----:B------:R-:W-:Y:S01]  /*2510*/  IMAD.SHL.U32 R6, R16, 0x40, RZ ;  /* 0x0000004010067824 */ /* 0x000fe200078e00ff */
[----:B------:R-:W-:Y:S02]  /*2520*/  LOP3.LUT R15, R13, 0x7, RZ, 0xc0, !PT ;  /* 0x000000070d0f7812 */ /* 0x000fe400078ec0ff */
[----:B------:R-:W-:Y:S01]  /*2530*/  LEA.HI R10, R11, R10, RZ, 0x1d ;  /* 0x0000000a0b0a7211 */ /* 0x000fe200078fe8ff */
[----:B------:R-:W-:Y:S01]  /*2540*/  IMAD.MOV.U32 R13, RZ, RZ, R8 ;  /* 0x000000ffff0d7224 */ /* 0x000fe200078e0008 */
[----:B------:R-:W-:Y:S01]  /*2550*/  SHF.R.U32.HI R14, RZ, 0x3, R5 ;  /* 0x00000003ff0e7819 */ /* 0x000fe20000011605 */
[----:B------:R-:W-:Y:S01]  /*2560*/  IMAD.IADD R15, R12, 0x1, R15 ;  /* 0x000000010c0f7824 */ /* 0x000fe200078e020f */
[----:B------:R-:W-:Y:S02]  /*2570*/  PRMT R8, R10, 0x8880, RZ ;  /* 0x000088800a087816 */ /* 0x000fe400000000ff */
[----:B------:R-:W-:Y:S01]  /*2580*/  IADD3 R6, R13, UR6, -R6 ;  /* 0x000000060d067c10 */ /* 0x000fe2000fffe806 */
[----:B------:R-:W-:Y:S01]  /*2590*/  UIADD3 UR6, UR5, 0x20800, URZ ;  /* 0x0002080005067890 */ /* 0x000fe2000fffe03f */
[----:B------:R-:W-:Y:S01]  /*25a0*/  LOP3.LUT R15, R15, 0xfff8, RZ, 0xc0, !PT ;  /* 0x0000fff80f0f7812 */ /* 0x000fe200078ec0ff */
[----:B------:R-:W-:Y:S01]  /*25b0*/  UIADD3 UR5, UR5, 0x28800, URZ ;  /* 0x0002880005057890 */ /* 0x000fe2000fffe03f */
[----:B------:R-:W-:Y:S01]  /*25c0*/  SHF.R.S32.HI R11, RZ, 0x1f, R6 ;  /* 0x0000001fff0b7819 */ /* 0x000fe20000011406 */
[----:B------:R-:W-:Y:S01]  /*25d0*/  USHF.R.U32.HI UR6, URZ, 0x4, UR6 ;  /* 0x000000043f067899 */ /* 0x000fe20008011606 */
[----:B------:R-:W-:Y:S01]  /*25e0*/  SHF.R.S32.HI R8, RZ, 0x5, R8 ;  /* 0x00000005ff087819 */ /* 0x000fe20000011408 */
[----:B------:R-:W-:Y:S01]  /*25f0*/  IMAD.MOV R15, RZ, RZ, -R15 ;  /* 0x000000ffff0f7224 */ /* 0x000fe200078e0a0f */
[----:B------:R-:W-:Y:S01]  /*2600*/  LEA.HI R11, R11, R6, RZ, 0x3 ;  /* 0x000000060b0b7211 */ /* 0x000fe200078f18ff */
[----:B------:R-:W-:Y:S01]  /*2610*/  USHF.R.U32.HI UR5, URZ, 0x4, UR5 ;  /* 0x000000043f057899 */ /* 0x000fe20008011605 */
[----:B------:R-:W-:Y:S01]  /*2620*/  PRMT R8, R8, 0x9910, RZ ;  /* 0x0000991008087816 */ /* 0x000fe200000000ff */
[----:B------:R-:W-:Y:S01]  /*2630*/  ULOP3.LUT UR19, UR6, 0x3fc0, URZ, 0xc0, !UPT ;  /* 0x00003fc006137892 */ /* 0x000fe2000f8ec03f */
[----:B------:R-:W-:Y:S01]  /*2640*/  LOP3.LUT R13, R11, 0xfffffff8, RZ, 0xc0, !PT ;  /* 0xfffffff80b0d7812 */ /* 0x000fe200078ec0ff */
[----:B------:R-:W-:Y:S01]  /*2650*/  ULOP3.LUT UR20, UR5, 0x3fc0, URZ, 0xc0, !UPT ;  /* 0x00003fc005147892 */ /* 0x000fe2000f8ec03f */
[----:B------:R-:W-:Y:S01]  /*2660*/  PRMT R15, R15, 0x7710, RZ ;  /* 0x000077100f0f7816 */ /* 0x000fe200000000ff */
[----:B------:R-:W-:Y:S01]  /*2670*/  UMOV UR6, URZ ;  /* 0x0000003f00067c82 */ /* 0x000fe20008000000 */
[----:B------:R-:W-:Y:S01]  /*2680*/  SHF.R.S32.HI R11, RZ, 0x3, R11 ;  /* 0x00000003ff0b7819 */ /* 0x000fe2000001140b */
[----:B------:R-:W-:Y:S01]  /*2690*/  UMOV UR5, URZ ;  /* 0x0000003f00057c82 */ /* 0x000fe20008000000 */
[----:B------:R-:W-:Y:S01]  /*26a0*/  VIADDMNMX R13, R6, -R13, 0x2, PT ;  /* 0x00000002060d7446 */ /* 0x000fe2000380090d */
[----:B------:R-:W-:Y:S01]  /*26b0*/  IMAD.IADD R12, R12, 0x1, R15 ;  /* 0x000000010c0c7824 */ /* 0x000fe200078e020f */
[----:B------:R-:W-:Y:S01]  /*26c0*/  LOP3.LUT R5, R5, 0x70, R14, 0x78, !PT ;  /* 0x0000007005057812 */ /* 0x000fe200078e780e */
[----:B------:R-:W-:Y:S01]  /*26d0*/  IMAD.U32 R6, R11, -0x2, RZ ;  /* 0xfffffffe0b067824 */ /* 0x000fe200078e00ff */
[----:B------:R-:W-:Y:S01]  /*26e0*/  LEA R7, R7, UR7, 0x2 ;  /* 0x0000000707077c11 */ /* 0x000fe2000f8e10ff */
[----:B------:R-:W-:Y:S01]  /*26f0*/  IMAD.MOV.U32 R11, RZ, RZ, R8 ;  /* 0x000000ffff0b7224 */ /* 0x000fe200078e0008 */
[----:B------:R-:W-:-:S02]  /*2700*/  PRMT R10, R12, 0x9910, RZ ;  /* 0x000099100c0a7816 */ /* 0x000fc400000000ff */
[----:B------:R-:W-:-:S03]  /*2710*/  VIADDMNMX R8, R6, -R13, 0xffffffe0, !PT ;  /* 0xffffffe006087446 */ /* 0x000fc6000780090d */
[----:B------:R-:W-:Y:S02]  /*2720*/  IMAD R6, R11, 0x10, R10 ;  /* 0x000000100b067824 */ /* 0x000fe400078e020a */
[----:B------:R-:W-:-:S07]  /*2730*/  VIADD R8, R8, 0x20 ;  /* 0x0000002008087836 */ /* 0x000fce0000000000 */
.L_x_21:
[----:B------:R-:W1:Y:S01]  /*2740*/  S2UR UR8, SR_CgaCtaId ;  /* 0x00000000000879c3 */ /* 0x000e620000008800 */
[----:B------:R-:W-:Y:S01]  /*2750*/  UMOV UR7, 0x400 ;  /* 0x0000040000077882 */ /* 0x000fe20000000000 */
[----:B------:R-:W-:-:S06]  /*2760*/  USHF.L.U32 UR14, UR5, 0x1f, URZ ;  /* 0x0000001f050e7899 */ /* 0x000fcc000800063f */
[----:B------:R-:W-:Y:S01]  /*2770*/  IMAD.U32 R10, RZ, RZ, UR14 ;  /* 0x0000000eff0a7e24 */ /* 0x000fe2000f8e00ff */
[----:B-1----:R-:W-:-:S04]  /*2780*/  ULEA UR7, UR8, UR7, 0x18 ;  /* 0x0000000708077291 */ /* 0x002fc8000f8ec03f */
[----:B------:R-:W-:Y:S02]  /*2790*/  ULEA UR23, UR6, UR7, 0x3 ;  /* 0x0000000706177291 */ /* 0x000fe4000f8e183f */
[----:B------:R-:W-:Y:S02]  /*27a0*/  UIADD3 UR21, UR7, 0x800, URZ ;  /* 0x0000080007157890 */ /* 0x000fe4000fffe03f */
[----:B------:R-:W-:Y:S02]  /*27b0*/  ULEA UR12, UR16, UR7, 0xd ;  /* 0x00000007100c7291 */ /* 0x000fe4000f8e683f */
[----:B------:R-:W-:Y:S02]  /*27c0*/  USHF.R.U32.HI UR21, URZ, 0x4, UR21 ;  /* 0x000000043f157899 */ /* 0x000fe40008011615 */
[----:B------:R-:W-:Y:S01]  /*27d0*/  UIADD3 UR8, UR12, 0x10800, URZ ;  /* 0x000108000c087890 */ /* 0x000fe2000fffe03f */
[----:B------:R-:W1:Y:S01]  /*27e0*/  SYNCS.PHASECHK.TRANS64.TRYWAIT P0, [UR23], R10 ;  /* 0x0000000aff0075a7 */ /* 0x000e620008000157 */
[----:B------:R-:W-:-:S02]  /*27f0*/  ULOP3.LUT UR21, UR21, 0x3fc0, URZ, 0xc0, !UPT ;  /* 0x00003fc015157892 */ /* 0x000fc4000f8ec03f */
[----:B------:R-:W-:Y:S02]  /*2800*/  USHF.R.U32.HI UR8, URZ, 0x4, UR8 ;  /* 0x000000043f087899 */ /* 0x000fe40008011608 */
[----:B------:R-:W-:Y:S02]  /*2810*/  ULOP3.LUT UR13, UR21, 0x10000, URZ, 0xfc, !UPT ;  /* 0x00010000150d7892 */ /* 0x000fe4000f8efc3f */
[----:B------:R-:W-:Y:S02]  /*2820*/  ULOP3.LUT UR8, UR8, 0x3fc0, URZ, 0xc0, !UPT ;  /* 0x00003fc008087892 */ /* 0x000fe4000f8ec03f */
[----:B------:R-:W-:Y:S02]  /*2830*/  ULEA UR13, UR6, UR13, 0xa ;  /* 0x0000000d060d7291 */ /* 0x000fe4000f8e503f */
[----:B------:R-:W-:Y:S01]  /*2840*/  ULOP3.LUT UR15, UR8, 0x10000, URZ, 0xfc, !UPT ;  /* 0x00010000080f7892 */ /* 0x000fe2000f8efc3f */
[----:B-1----:R-:W-:Y:S11]  /*2850*/  @P0 BRA `(.L_x_17) ;  /* 0x00000000000c0947 */ /* 0x002ff60003800000 */
[----:B------:R-:W-:-:S04]  /*2860*/  MOV R10, UR14 ;  /* 0x0000000e000a7c02 */ /* 0x000fc80008000f00 */
[----:B------:R-:W1:Y:S02]  /*2870*/  SYNCS.PHASECHK.TRANS64.TRYWAIT P0, [UR23], R10 ;  /* 0x0000000aff0075a7 */ /* 0x000e640008000157 */
[----:B-1----:R-:W-:Y:S05]  /*2880*/  @!P0 BRA `(.L_x_18) ;  /* 0x0000003000548947 */ /* 0x002fea0003800000 */
.L_x_17:
[----:B------:R-:W-:Y:S01]  /*2890*/  WARPGROUP.ARRIVE ;  /* 0x00000000000079c5 */ /* 0x000fe20000000000 */
[----:B------:R-:W-:Y:S01]  /*28a0*/  UMOV UR8, UR13 ;  /* 0x0000000d00087c82 */ /* 0x000fe20008000000 */
[----:B------:R-:W-:Y:S01]  /*28b0*/  UMOV UR9, 0x40000040 ;  /* 0x4000004000097882 */ /* 0x000fe20000000000 */
[----:B------:R-:W-:Y:S01]  /*28c0*/  UMOV UR10, UR15 ;  /* 0x0000000f000a7c82 */ /* 0x000fe20008000000 */
[----:B------:R-:W-:Y:S01]  /*28d0*/  UMOV UR11, 0x40000040 ;  /* 0x40000040000b7882 */ /* 0x000fe20000000000 */
[----:B-1----:R-:W-:Y:S01]  /*28e0*/  IMAD.U32 R11, RZ, RZ, UR6 ;  /* 0x00000006ff0b7e24 */ /* 0x002fe2000f8e00ff */
[----:B------:R-:W-:Y:S01]  /*28f0*/  HGMMA.64x64x16.F32.BF16 R184, gdesc[UR8], RZ, !UPT ;  /* 0x00e0000008b879f0 */ /* 0x000fe2000c7018ff */
[----:B------:R-:W-:Y:S01]  /*2900*/  ULOP3.LUT UR8, UR13, 0x2, URZ, 0xfc, !UPT ;  /* 0x000000020d087892 */ /* 0x000fe2000f8efc3f */
[----:B------:R-:W-:Y:S01]  /*2910*/  IMAD.U32 R10, RZ, RZ, UR14 ;  /* 0x0000000eff0a7e24 */ /* 0x000fe2000f8e00ff */
[----:B------:R-:W-:Y:S01]  /*2920*/  ULOP3.LUT UR10, UR15, 0x2, URZ, 0xfc, !UPT ;  /* 0x000000020f0a7892 */ /* 0x000fe2000f8efc3f */
[----:B------:R-:W-:Y:S01]  /*2930*/  IMAD R11, R11, 0x40, R6 ;  /* 0x000000400b0b7824 */ /* 0x000fe200078e0206 */
[----:B------:R-:W-:Y:S01]  /*2940*/  UMOV UR9, 0x40000040 ;  /* 0x4000004000097882 */ /* 0x000fe20000000000 */
[----:B------:R-:W-:Y:S01]  /*2950*/  UMOV UR11, 0x40000040 ;  /* 0x40000040000b7882 */ /* 0x000fe20000000000 */
[----:B------:R-:W-:-:S02]  /*2960*/  UIADD3 UR18, UR18, 0x1, URZ ;  /* 0x0000000112127890 */ /* 0x000fc4000fffe03f */
[----:B------:R-:W-:Y:S02]  /*2970*/  LEA R11, R11, UR7, 0x2 ;  /* 0x000000070b0b7c11 */ /* 0x000fe4000f8e10ff */
[----:B------:R-:W-:-:S03]  /*2980*/  UISETP.NE.AND UP1, UPT, UR18, URZ, UPT ;  /* 0x0000003f1200728c */ /* 0x000fc6000bf25270 */
[----:B------:R1:W2:Y:S04]  /*2990*/  LDS R13, [R11+0x80] ;  /* 0x000080000b0d7984 */ /* 0x0002a80000000800 */
[----:B------:R1:W3:Y:S01]  /*29a0*/  LDS R12, [R11+0xa0] ;  /* 0x0000a0000b0c7984 */ /* 0x0002e20000000800 */
[----:B------:R-:W-:Y:S01]  /*29b0*/  HGMMA.64x64x16.F32.BF16 R184, gdesc[UR8], R184 ;  /* 0x00e0000008b879f0 */ /* 0x000fe200087018b8 */
[----:B------:R-:W-:Y:S02]  /*29c0*/  ULOP3.LUT UR8, UR13, 0x4, URZ, 0xfc, !UPT ;  /* 0x000000040d087892 */ /* 0x000fe4000f8efc3f */
[----:B------:R-:W-:Y:S01]  /*29d0*/  ULOP3.LUT UR10, UR15, 0x4, URZ, 0xfc, !UPT ;  /* 0x000000040f0a7892 */ /* 0x000fe2000f8efc3f */
[----:B------:R-:W-:Y:S01]  /*29e0*/  UMOV UR9, 0x40000040 ;  /* 0x4000004000097882 */ /* 0x000fe20000000000 */
[----:B------:R-:W-:-:S07]  /*29f0*/  UMOV UR11, 0x40000040 ;  /* 0x40000040000b7882 */ /* 0x000fce0000000000 */
[----:B------:R-:W-:Y:S01]  /*2a00*/  HGMMA.64x64x16.F32.BF16 R184, gdesc[UR8], R184 ;  /* 0x00e0000008b879f0 */ /* 0x000fe200087018b8 */
[----:B------:R-:W-:Y:S02]  /*2a10*/  ULOP3.LUT UR8, UR13, 0x6, URZ, 0xfc, !UPT ;  /* 0x000000060d087892 */ /* 0x000fe4000f8efc3f */
[----:B------:R-:W-:Y:S01]  /*2a20*/  ULOP3.LUT UR10, UR15, 0x6, URZ, 0xfc, !UPT ;  /* 0x000000060f0a7892 */ /* 0x000fe2000f8efc3f */
[----:B------:R-:W-:Y:S01]  /*2a30*/  UMOV UR9, 0x40000040 ;  /* 0x4000004000097882 */ /* 0x000fe20000000000 */
[----:B------:R-:W-:-:S07]  /*2a40*/  UMOV UR11, 0x40000040 ;  /* 0x40000040000b7882 */ /* 0x000fce0000000000 */
[----:B------:R-:W-:Y:S01]  /*2a50*/  HGMMA.64x64x16.F32.BF16 R184, gdesc[UR8], R184 ;  /* 0x00e0000008b879f0 */ /* 0x000fe200087018b8 */
[----:B------:R-:W-:Y:S02]  /*2a60*/  UIADD3 UR8, UR13, 0x200, URZ ;  /* 0x000002000d087890 */ /* 0x000fe4000fffe03f */
[----:B------:R-:W-:Y:S01]  /*2a70*/  UIADD3 UR10, UR15, 0x400, URZ ;  /* 0x000004000f0a7890 */ /* 0x000fe2000fffe03f */
        /* <DEDUP_REMOVED lines=17> */
[----:B------:R-:W-:Y:S01]  /*2b90*/  HGMMA.64x64x16.F32.BF16 R184, gdesc[UR8], R184, gsb0 ;  /* 0x00e0000008b879f0 */ /* 0x000fe200080018b8 */
[----:B------:R-:W4:Y:S02]  /*2ba0*/  SYNCS.PHASECHK.TRANS64.TRYWAIT P0, [UR23+0x20], R10 ;  /* 0x0000200aff0075a7 */ /* 0x000f240008000157 */
[----:B-1234-:R-:W-:Y:S05]  /*2bb0*/  @P0 BRA `(.L_x_19) ;  /* 0x00000000000c0947 */ /* 0x01efea0003800000 */
[----:B------:R-:W-:-:S04]  /*2bc0*/  IMAD.U32 R10, RZ, RZ, UR14 ;  /* 0x0000000eff0a7e24 */ /* 0x000fc8000f8e00ff */
[----:B------:R-:W1:Y:S02]  /*2bd0*/  SYNCS.PHASECHK.TRANS64.TRYWAIT P0, [UR23+0x20], R10 ;  /* 0x0000200aff0075a7 */ /* 0x000e640008000157 */
[----:B-1----:R-:W-:Y:S05]  /*2be0*/  @!P0 BRA `(.L_x_20) ;  /* 0x0000002c009c8947 */ /* 0x002fea0003800000 */
.L_x_19:
[----:B------:R-:W-:Y:S01]  /*2bf0*/  UIADD3 UR9, UR7, 0x18800, URZ ;  /* 0x0001880007097890 */ /* 0x000fe2000fffe03f */
[----:B------:R-:W-:Y:S01]  /*2c00*/  WARPGROUP.ARRIVE ;  /* 0x00000000000079c5 */ /* 0x000fe20000000000 */
[----:B------:R-:W-:Y:S01]  /*2c10*/  UIADD3 UR8, UR12, 0x8800, URZ ;  /* 0x000088000c087890 */ /* 0x000fe2000fffe03f */
[----:B-1----:R-:W-:Y:S01]  /*2c20*/  IMAD.MOV.U32 R15, RZ, RZ, -0x1 ;  /* 0xffffffffff0f7424 */ /* 0x002fe200078e00ff */
[----:B------:R-:W-:Y:S01]  /*2c30*/  USHF.R.U32.HI UR12, URZ, 0x4, UR9 ;  /* 0x000000043f0c7899 */ /* 0x000fe20008011609 */
[----:B------:R-:W-:Y:S01]  /*2c40*/  IMAD.U32 R20, RZ, RZ, UR6 ;  /* 0x00000006ff147e24 */ /* 0x000fe2000f8e00ff */
[----:B------:R-:W-:Y:S01]  /*2c50*/  USHF.R.U32.HI UR8, URZ, 0x4, UR8 ;  /* 0x000000043f087899 */ /* 0x000fe20008011608 */
[----:B------:R-:W-:Y:S01]  /*2c60*/  IMAD.IADD R217, R2, 0x1, R2 ;  /* 0x0000000102d97824 */ /* 0x000fe200078e0202 */
[----:B------:R-:W-:Y:S01]  /*2c70*/  ULOP3.LUT UR12, UR12, 0x3fc0, URZ, 0xc0, !UPT ;  /* 0x00003fc00c0c7892 */ /* 0x000fe2000f8ec03f */
[----:B------:R-:W-:Y:S01]  /*2c80*/  SHF.R.U32.HI R10, RZ, R8, R15 ;  /* 0x00000008ff0a7219 */ /* 0x000fe2000001160f */
[----:B------:R-:W-:Y:S01]  /*2c90*/  ULOP3.LUT UR8, UR8, 0x3fc0, URZ, 0xc0, !UPT ;  /* 0x00003fc008087892 */ /* 0x000fe2000f8ec03f */
[----:B------:R-:W-:Y:S01]  /*2ca0*/  IMAD R22, R20, 0x4000, R5 ;  /* 0x0000400014167824 */ /* 0x000fe200078e0205 */
[----:B------:R-:W-:Y:S01]  /*2cb0*/  ULOP3.LUT UR13, UR12, 0x10000, URZ, 0xfc, !UPT ;  /* 0x000100000c0d7892 */ /* 0x000fe2000f8efc3f */
[----:B------:R-:W-:Y:S01]  /*2cc0*/  R2P PR, R10, 0x7e ;  /* 0x0000007e0a007804 */ /* 0x000fe20000000000 */
[----:B------:R-:W-:Y:S01]  /*2cd0*/  ULOP3.LUT UR14, UR8, 0x10000, URZ, 0xfc, !UPT ;  /* 0x00010000080e7892 */ /* 0x000fe2000f8efc3f */
[----:B------:R-:W-:Y:S01]  /*2ce0*/  IMAD.MOV.U32 R23, RZ, RZ, RZ ;  /* 0x000000ffff177224 */ /* 0x000fe200078e00ff */
[----:B------:R-:W-:Y:S01]  /*2cf0*/  ULEA UR13, UR6, UR13, 0xa ;  /* 0x0000000d060d7291 */ /* 0x000fe2000f8e503f */
[----:B------:R-:W-:Y:S01]  /*2d00*/  IMAD.IADD R17, R3, 0x1, R3 ;  /* 0x0000000103117824 */ /* 0x000fe200078e0203 */
[----:B------:R-:W-:Y:S01]  /*2d10*/  UMOV UR11, 0x40000040 ;  /* 0x40000040000b7882 */ /* 0x000fe20000000000 */
[----:B------:R-:W-:Y:S01]  /*2d20*/  UMOV UR9, 0x40000040 ;  /* 0x4000004000097882 */ /* 0x000fe20000000000 */
[----:B------:R-:W-:Y:S01]  /*2d30*/  MOV R218, R22 ;  /* 0x0000001600da7202 */ /* 0x000fe20000000f00 */
[----:B------:R-:W-:Y:S01]  /*2d40*/  UMOV UR10, UR14 ;  /* 0x0000000e000a7c82 */ /* 0x000fe20008000000 */
[----:B------:R-:W-:Y:S01]  /*2d50*/  IMAD R20, R20, 0x4000, R4 ;  /* 0x0000400014147824 */ /* 0x000fe200078e0204 */
[----:B------:R-:W-:Y:S01]  /*2d60*/  UMOV UR8, UR13 ;  /* 0x0000000d00087c82 */ /* 0x000fe20008000000 */
[----:B------:R-:W-:Y:S01]  /*2d70*/  IMAD.MOV.U32 R21, RZ, RZ, RZ ;  /* 0x000000ffff157224 */ /* 0x000fe200078e00ff */
[----:B------:R-:W-:Y:S01]  /*2d80*/  HGMMA.64x64x16.F32.BF16 R152, gdesc[UR8], RZ, !UPT ;  /* 0x00e00000089879f0 */ /* 0x000fe2000c7018ff */
[----:B------:R-:W-:Y:S01]  /*2d90*/  ULOP3.LUT UR10, UR14, 0x2, URZ, 0xfc, !UPT ;  /* 0x000000020e0a7892 */ /* 0x000fe2000f8efc3f */
[----:B------:R-:W-:Y:S01]  /*2da0*/  IMAD.MOV.U32 R23, RZ, RZ, RZ ;  /* 0x000000ffff177224 */ /* 0x000fe200078e00ff */
[----:B------:R-:W-:Y:S01]  /*2db0*/  ULOP3.LUT UR8, UR13, 0x2, URZ, 0xfc, !UPT ;  /* 0x000000020d087892 */ /* 0x000fe2000f8efc3f */
[----:B------:R-:W-:Y:S01]  /*2dc0*/  MOV R220, R20 ;  /* 0x0000001400dc7202 */ /* 0x000fe20000000f00 */
[----:B------:R-:W-:Y:S01]  /*2dd0*/  UMOV UR11, 0x40000040 ;  /* 0x40000040000b7882 */ /* 0x000fe20000000000 */
[----:B------:R-:W-:Y:S01]  /*2de0*/  UMOV UR9, 0x40000040 ;  /* 0x4000004000097882 */ /* 0x000fe20000000000 */
[----:B------:R-:W-:Y:S01]  /*2df0*/  IMAD.MOV.U32 R21, RZ, RZ, RZ ;  /* 0x000000ffff157224 */ /* 0x000fe200078e00ff */
[----:B------:R-:W-:Y:S01]  /*2e00*/  UMOV UR15, 0x40000040 ;  /* 0x40000040000f7882 */ /* 0x000fe20000000000 */
[----:B------:R-:W-:-:S03]  /*2e10*/  IMAD.MOV.U32 R227, RZ, RZ, RZ ;  /* 0x000000ffffe37224 */ /* 0x000fc600078e00ff */
        /* <DEDUP_REMOVED lines=29> */
[----:B------:R-:W-:Y:S01]  /*2ff0*/  UMOV UR9, 0x40000040 ;  /* 0x4000004000097882 */ /* 0x000fe20000000000 */
[----:B------:R-:W-:Y:S02]  /*3000*/  ULOP3.LUT UR13, UR12, 0x2000000, URZ, 0xfc, !UPT ;  /* 0x020000000c0d7892 */ /* 0x000fe4000f8efc3f */
[----:B------:R-:W-:Y:S02]  /*3010*/  ULEA UR12, UR6, UR19, 0xa ;  /* 0x00000013060c7291 */ /* 0x000fe4000f8e503f */
[----:B------:R-:W-:-:S04]  /*3020*/  ULEA UR13, UR6, UR13, 0xa ;  /* 0x0000000d060d7291 */ /* 0x000fc8000f8e503f */
[----:B------:R-:W-:Y:S01]  /*3030*/  UIADD3 UR14, UR13, 0x180, URZ ;  /* 0x000001800d0e7890 */ /* 0x000fe2000fffe03f */
[----:B------:R-:W-:Y:S01]  /*3040*/  HGMMA.64x64x16.F32.BF16 R152, gdesc[UR8], R152, gsb0 ;  /* 0x00e00000089879f0 */ /* 0x000fe20008001898 */
[----:B------:R-:W-:Y:S01]  /*3050*/  UMOV UR8, UR12 ;  /* 0x0000000c00087c82 */ /* 0x000fe20008000000 */
[----:B------:R-:W-:Y:S01]  /*3060*/  UMOV UR9, 0x40000040 ;  /* 0x4000004000097882 */ /* 0x000fe20000000000 */
[----:B------:R-:W-:Y:S02]  /*3070*/  WARPGROUP.DEPBAR.LE gsb0, 0x1 ;  /* 0x00008000000079c5 */ /* 0x000fe40000010100 */
[----:B------:R-:W-:Y:S01]  /*3080*/  FSEL R14, R185, -INF , P1 ;  /* 0xff800000b90e7808 */ /* 0x000fe20000800000 */
[----:B------:R-:W1:Y:S01]  /*3090*/  LDS R221, [R11+0x280] ;  /* 0x000280000bdd7984 */ /* 0x000e620000000800 */
[----:B------:R-:W-:Y:S01]  /*30a0*/  FSEL R16, R193, -INF , P5 ;  /* 0xff800000c1107808 */ /* 0x000fe20002800000 */
[----:B------:R-:W-:Y:S01]  /*30b0*/  UMOV UR10, UR13 ;  /* 0x0000000d000a7c82 */ /* 0x000fe20008000000 */
[----:B------:R-:W-:Y:S01]  /*30c0*/  FSEL R187, R187, -INF , P1 ;  /* 0xff800000bbbb7808 */ /* 0x000fe20000800000 */
[--C-:B------:R-:W-:Y:S01]  /*30d0*/  FFMA R185, R14, UR24, -R13.reuse ;  /* 0x000000180eb97c23 */ /* 0x100fe2000800080d */
[----:B------:R-:W-:Y:S01]  /*30e0*/  FSEL R14, R189, -INF , P3 ;  /* 0xff800000bd0e7808 */ /* 0x000fe20001800000 */
[--C-:B------:R-:W-:Y:S01]  /*30f0*/  FFMA R16, R16, UR24, -R13.reuse ;  /* 0x0000001810107c23 */ /* 0x100fe2000800080d */
[----:B------:R-:W-:Y:S01]  /*3100*/  LOP3.LUT P1, RZ, R10, 0x80, RZ, 0xc0, !PT ;  /* 0x000000800aff7812 */ /* 0x000fe2000782c0ff */
[--C-:B------:R-:W-:Y:S01]  /*3110*/  FFMA R187, R187, UR24, -R12.reuse ;  /* 0x00000018bbbb7c23 */ /* 0x100fe2000800080c */
[----:B------:R-:W-:Y:S01]  /*3120*/  FSEL R188, R188, -INF , P2 ;  /* 0xff800000bcbc7808 */ /* 0x000fe20001000000 */
[--C-:B------:R-:W-:Y:S01]  /*3130*/  FFMA R189, R14, UR24, -R13.reuse ;  /* 0x000000180ebd7c23 */ /* 0x100fe2000800080d */
[----:B------:R-:W-:Y:S01]  /*3140*/  LOP3.LUT R14, R10, 0x1, RZ, 0xc0, !PT ;  /* 0x000000010a0e7812 */ /* 0x000fe200078ec0ff */
[----:B------:R2:W-:Y:S01]  /*3150*/  MUFU.EX2 R193, R16 ;  /* 0x0000001000c17308 */ /* 0x0005e20000000800 */
[----:B------:R-:W-:Y:S01]  /*3160*/  FSEL R192, R192, -INF , P4 ;  /* 0xff800000c0c07808 */ /* 0x000fe20002000000 */
[--C-:B------:R-:W-:Y:S01]  /*3170*/  FFMA R188, R188, UR24, -R13.reuse ;  /* 0x00000018bcbc7c23 */ /* 0x100fe2000800080d */
[----:B------:R-:W-:Y:S01]  /*3180*/  ISETP.NE.U32.AND P0, PT, R14, 0x1, PT ;  /* 0x000000010e00780c */ /* 0x000fe20003f05070 */
[----:B------:R3:W4:Y:S01]  /*3190*/  LDS R224, [R11+0x2a0] ;  /* 0x0002a0000be07984 */ /* 0x0007220000000800 */
[----:B------:R-:W-:Y:S01]  /*31a0*/  FSEL R196, R196, -INF , P6 ;  /* 0xff800000c4c47808 */ /* 0x000fe20003000000 */
[--C-:B------:R-:W-:Y:S01]  /*31b0*/  FFMA R192, R192, UR24, -R13.reuse ;  /* 0x00000018c0c07c23 */ /* 0x100fe2000800080d */
[----:B------:R-:W-:Y:S01]  /*31c0*/  FSEL R15, R186, -INF , !P0 ;  /* 0xff800000ba0f7808 */ /* 0x000fe20004000000 */
[----:B------:R-:W-:Y:S01]  /*31d0*/  MUFU.EX2 R185, R185 ;  /* 0x000000b900b97308 */ /* 0x000fe20000000800 */
[----:B------:R-:W-:Y:S01]  /*31e0*/  FSEL R184, R184, -INF , !P0 ;  /* 0xff800000b8b87808 */ /* 0x000fe20004000000 */
[--C-:B------:R-:W-:Y:S01]  /*31f0*/  FFMA R196, R196, UR24, -R13.reuse ;  /* 0x00000018c4c47c23 */ /* 0x100fe2000800080d */
[----:B------:R-:W-:Y:S01]  /*3200*/  LOP3.LUT P0, RZ, R10, 0x8000, RZ, 0xc0, !PT ;  /* 0x000080000aff7812 */ /* 0x000fe2000780c0ff */
[--C-:B------:R-:W-:Y:S01]  /*3210*/  FFMA R186, R15, UR24, -R12.reuse ;  /* 0x000000180fba7c23 */ /* 0x100fe2000800080c */
[----:B------:R-:W-:Y:S01]  /*3220*/  FSEL R15, R190, -INF , P2 ;  /* 0xff800000be0f7808 */ /* 0x000fe20001000000 */
[--C-:B------:R-:W-:Y:S01]  /*3230*/  FFMA R184, R184, UR24, -R13.reuse ;  /* 0x00000018b8b87c23 */ /* 0x100fe2000800080d */
[----:B------:R-:W-:Y:S01]  /*3240*/  FSEL R14, R197, -INF , P1 ;  /* 0xff800000c50e7808 */ /* 0x000fe20000800000 */
[----:B------:R-:W-:Y:S01]  /*3250*/  MUFU.EX2 R188, R188 ;  /* 0x000000bc00bc7308 */ /* 0x000fe20000000800 */
[----:B--2---:R-:W-:Y:S01]  /*3260*/  FSEL R16, R213, -INF , P0 ;  /* 0xff800000d5107808 */ /* 0x004fe20000000000 */
[--C-:B------:R-:W-:Y:S01]  /*3270*/  FFMA R190, R15, UR24, -R12.reuse ;  /* 0x000000180fbe7c23 */ /* 0x100fe2000800080c */
[----:B------:R-:W-:Y:S01]  /*3280*/  FSEL R15, R194, -INF , P4 ;  /* 0xff800000c20f7808 */ /* 0x000fe20002000000 */
[--C-:B------:R-:W-:Y:S01]  /*3290*/  FFMA R14, R14, UR24, -R13.reuse ;  /* 0x000000180e0e7c23 */ /* 0x100fe2000800080d */
[----:B------:R-:W-:Y:S01]  /*32a0*/  FSEL R191, R191, -INF , P3 ;  /* 0xff800000bfbf7808 */ /* 0x000fe20001800000 */
[----:B------:R-:W-:Y:S01]  /*32b0*/  FFMA R16, R16, UR24, -R13 ;  /* 0x0000001810107c23 */ /* 0x000fe2000800080d */
[----:B------:R-:W-:Y:S01]  /*32c0*/  FSEL R195, R195, -INF , P5 ;  /* 0xff800000c3c37808 */ /* 0x000fe20002800000 */
[--C-:B------:R-:W-:Y:S01]  /*32d0*/  FFMA R194, R15, UR24, -R12.reuse ;  /* 0x000000180fc27c23 */ /* 0x100fe2000800080c */
[----:B------:R-:W-:Y:S01]  /*32e0*/  FSEL R15, R198, -INF , P6 ;  /* 0xff800000c60f7808 */ /* 0x000fe20003000000 */
[----:B------:R2:W-:Y:S01]  /*32f0*/  MUFU.EX2 R197, R14 ;  /* 0x0000000e00c57308 */ /* 0x0005e20000000800 */
[----:B------:R-:W-:Y:S01]  /*3300*/  FSEL R199, R199, -INF , P1 ;  /* 0xff800000c7c77808 */ /* 0x000fe20000800000 */
[--C-:B------:R-:W-:Y:S01]  /*3310*/  FFMA R191, R191, UR24, -R12.reuse ;  /* 0x00000018bfbf7c23 */ /* 0x100fe2000800080c */
[----:B------:R-:W-:Y:S01]  /*3320*/  FSEL R215, R215, -INF , P0 ;  /* 0xff800000d7d77808 */ /* 0x000fe20000000000 */
[--C-:B------:R-:W-:Y:S01]  /*3330*/  FFMA R15, R15, UR24, -R12.reuse ;  /* 0x000000180f0f7c23 */ /* 0x100fe2000800080c */
[----:B------:R-:W-:Y:S01]  /*3340*/  R2P PR, R10.B1, 0x7f ;  /* 0x0000007f0a007804 */ /* 0x000fe20000001000 */
[--C-:B------:R-:W-:Y:S01]  /*3350*/  FFMA R195, R195, UR24, -R12.reuse ;  /* 0x00000018c3c37c23 */ /* 0x100fe2000800080c */
[--C-:B------:R-:W-:Y:S01]  /*3360*/  FFMA R199, R199, UR24, -R12.reuse ;  /* 0x00000018c7c77c23 */ /* 0x100fe2000800080c */
[----:B------:R5:W-:Y:S01]  /*3370*/  MUFU.EX2 R198, R15 ;  /* 0x0000000f00c67308 */ /* 0x000be20000000800 */
[C---:B--2---:R-:W-:Y:S01]  /*3380*/  IADD3 R14, R22.reuse, R217, RZ ;  /* 0x000000d9160e7210 */ /* 0x044fe20007ffe0ff */
[--C-:B------:R-:W-:Y:S01]  /*3390*/  FFMA R215, R215, UR24, -R12.reuse ;  /* 0x00000018d7d77c23 */ /* 0x100fe2000800080c */
[----:B------:R-:W-:Y:S01]  /*33a0*/  FSEL R10, R201, -INF , P1 ;  /* 0xff800000c90a7808 */ /* 0x000fe20000800000 */
[----:B------:R-:W-:Y:S01]  /*33b0*/  IMAD.IADD R22, R22, 0x1, R17 ;  /* 0x0000000116167824 */ /* 0x000fe200078e0211 */
[----:B------:R-:W-:Y:S01]  /*33c0*/  FSEL R200, R200, -INF , P0 ;  /* 0xff800000c8c87808 */ /* 0x000fe20000000000 */
[----:B---3--:R-:W-:Y:S01]  /*33d0*/  IMAD.MOV.U32 R11, RZ, RZ, RZ ;  /* 0x000000ffff0b7224 */ /* 0x008fe200078e00ff */
[----:B------:R-:W-:Y:S01]  /*33e0*/  FSEL R204, R204, -INF , P2 ;  /* 0xff800000cccc7808 */ /* 0x000fe20001000000 */
[--C-:B------:R-:W-:Y:S01]  /*33f0*/  FFMA R201, R10, UR24, -R13.reuse ;  /* 0x000000180ac97c23 */ /* 0x100fe2000800080d */
[----:B-----5:R-:W-:Y:S01]  /*3400*/  FSEL R15, R202, -INF , P0 ;  /* 0xff800000ca0f7808 */ /* 0x020fe20000000000 */
[--C-:B------:R-:W-:Y:S01]  /*3410*/  FFMA R200, R200, UR24, -R13.reuse ;  /* 0x00000018c8c87c23 */ /* 0x100fe2000800080d */
[----:B------:R-:W-:Y:S01]  /*3420*/  FSEL R10, R205, -INF , P3 ;  /* 0xff800000cd0a7808 */ /* 0x000fe20001800000 */
        /* <DEDUP_REMOVED lines=12> */
[----:B------:R-:W2:Y:S01]  /*34f0*/  MUFU.EX2 R189, R189 ;  /* 0x000000bd00bd7308 */ /* 0x000ea20000000800 */
[----:B------:R-:W-:Y:S01]  /*3500*/  FSEL R212, R212, -INF , P6 ;  /* 0xff800000d4d47808 */ /* 0x000fe20003000000 */
[--C-:B------:R-:W-:Y:S01]  /*3510*/  FFMA R210, R15, UR24, -R12.reuse ;  /* 0x000000180fd27c23 */ /* 0x100fe2000800080c */
[----:B------:R-:W-:Y:S01]  /*3520*/  IMAD.MOV.U32 R15, RZ, RZ, RZ ;  /* 0x000000ffff0f7224 */ /* 0x000fe200078e00ff */
[----:B------:R-:W-:Y:S01]  /*3530*/  FSEL R10, R209, -INF , P5 ;  /* 0xff800000d10a7808 */ /* 0x000fe20002800000 */
[--C-:B------:R-:W-:Y:S01]  /*3540*/  FFMA R208, R208, UR24, -R13.reuse ;  /* 0x00000018d0d07c23 */ /* 0x100fe2000800080d */
[----:B------:R-:W-:Y:S01]  /*3550*/  FFMA R211, R211, UR24, -R12 ;  /* 0x00000018d3d37c23 */ /* 0x000fe2000800080c */
[--C-:B------:R-:W-:Y:S01]  /*3560*/  FFMA R212, R212, UR24, -R13.reuse ;  /* 0x00000018d4d47c23 */ /* 0x100fe2000800080d */
[----:B------:R-:W-:Y:S01]  /*3570*/  MOV R225, R14 ;  /* 0x0000000e00e17202 */ /* 0x000fe20000000f00 */
[----:B------:R-:W3:Y:S01]  /*3580*/  MUFU.EX2 R184, R184 ;  /* 0x000000b800b87308 */ /* 0x000ee20000000800 */
[----:B------:R-:W-:Y:S01]  /*3590*/  FSEL R15, R214, -INF , P6 ;  /* 0xff800000d60f7808 */ /* 0x000fe20003000000 */
[----:B------:R-:W-:Y:S01]  /*35a0*/  FFMA R10, R10, UR24, -R13 ;  /* 0x000000180a0a7c23 */ /* 0x000fe2000800080d */
[----:B------:R-:W-:Y:S01]  /*35b0*/  MOV R222, R22 ;  /* 0x0000001600de7202 */ /* 0x000fe20000000f00 */
[----:B------:R-:W-:Y:S01]  /*35c0*/  IMAD.IADD R22, R217, 0x1, R22 ;  /* 0x00000001d9167824 */ /* 0x000fe200078e0216 */
[----:B------:R-:W-:Y:S01]  /*35d0*/  UMOV UR11, 0x40000040 ;  /* 0x40000040000b7882 */ /* 0x000fe20000000000 */
[----:B------:R-:W-:Y:S01]  /*35e0*/  FFMA R214, R15, UR24, -R12 ;  /* 0x000000180fd67c23 */ /* 0x000fe2000800080c */
[----:B------:R-:W-:Y:S01]  /*35f0*/  IMAD.MOV.U32 R23, RZ, RZ, RZ ;  /* 0x000000ffff177224 */ /* 0x000fe200078e00ff */
[----:B------:R-:W-:Y:S01]  /*3600*/  MUFU.EX2 R186, R186 ;  /* 0x000000ba00ba7308 */ /* 0x000fe20000000800 */
[----:B--2---:R-:W-:-:S03]  /*3610*/  F2FP.BF16.F32.PACK_AB R14, R189, R188 ;  /* 0x000000bcbd0e723e */ /* 0x004fc600000010ff */
[----:B------:R-:W-:-:S04]  /*3620*/  MOV R228, R22 ;  /* 0x0000001600e47202 */ /* 0x000fc80000000f00 */
[----:B------:R-:W2:Y:S01]  /*3630*/  MUFU.EX2 R187, R187 ;  /* 0x000000bb00bb7308 */ /* 0x000ea20000000800 */
[----:B---3--:R-:W-:-:S07]  /*3640*/  F2FP.BF16.F32.PACK_AB R12, R185, R184 ;  /* 0x000000b8b90c723e */ /* 0x008fce00000010ff */
[----:B------:R-:W-:Y:S08]  /*3650*/  MUFU.EX2 R190, R190 ;  /* 0x000000be00be7308 */ /* 0x000ff00000000800 */
[----:B------:R-:W3:Y:S01]  /*3660*/  MUFU.EX2 R191, R191 ;  /* 0x000000bf00bf7308 */ /* 0x000ee20000000800 */
[----:B--2---:R-:W-:-:S07]  /*3670*/  F2FP.BF16.F32.PACK_AB R13, R187, R186 ;  /* 0x000000babb0d723e */ /* 0x004fce00000010ff */
[----:B------:R-:W-:Y:S08]  /*3680*/  MUFU.EX2 R192, R192 ;  /* 0x000000c000c07308 */ /* 0x000ff00000000800 */
[----:B------:R-:W2:Y:S01]  /*3690*/  MUFU.EX2 R196, R196 ;  /* 0x000000c400c47308 */ /* 0x000ea20000000800 */
[----:B---3--:R-:W-:-:S05]  /*36a0*/  F2FP.BF16.F32.PACK_AB R15, R191, R190 ;  /* 0x000000bebf0f723e */ /* 0x008fca00000010ff */
[----:B------:R3:W-:Y:S02]  /*36b0*/  STSM.16.M88.4 [R218], R12 ;  /* 0x0000000cda007844 */ /* 0x0007e40000000200 */
[----:B------:R-:W-:Y:S08]  /*36c0*/  MUFU.EX2 R194, R194 ;  /* 0x000000c200c27308 */ /* 0x000ff00000000800 */
[----:B------:R-:W-:Y:S01]  /*36d0*/  MUFU.EX2 R195, R195 ;  /* 0x000000c300c37308 */ /* 0x000fe20000000800 */
[----:B--2---:R-:W-:-:S07]  /*36e0*/  F2FP.BF16.F32.PACK_AB R18, R197, R196 ;  /* 0x000000c4c512723e */ /* 0x004fce00000010ff */
[----:B------:R-:W2:Y:S08]  /*36f0*/  MUFU.EX2 R199, R199 ;  /* 0x000000c700c77308 */ /* 0x000eb00000000800 */
[----:B------:R-:W-:Y:S08]  /*3700*/  MUFU.EX2 R200, R200 ;  /* 0x000000c800c87308 */ /* 0x000ff00000000800 */
[----:B------:R-:W-:Y:S01]  /*3710*/  MUFU.EX2 R201, R201 ;  /* 0x000000c900c97308 */ /* 0x000fe20000000800 */
[----:B--2---:R-:W-:-:S07]  /*3720*/  F2FP.BF16.F32.PACK_AB R19, R199, R198 ;  /* 0x000000c6c713723e */ /* 0x004fce00000010ff */
[----:B------:R-:W-:Y:S08]  /*3730*/  MUFU.EX2 R204, R204 ;  /* 0x000000cc00cc7308 */ /* 0x000ff00000000800 */
[----:B------:R-:W2:Y:S08]  /*3740*/  MUFU.EX2 R205, R205 ;  /* 0x000000cd00cd7308 */ /* 0x000eb00000000800 */
[----:B------:R-:W-:Y:S08]  /*3750*/  MUFU.EX2 R202, R202 ;  /* 0x000000ca00ca7308 */ /* 0x000ff00000000800 */
[----:B------:R-:W-:Y:S01]  /*3760*/  MUFU.EX2 R203, R203 ;  /* 0x000000cb00cb7308 */ /* 0x000fe20000000800 */
[----:B--2---:R-:W-:-:S07]  /*3770*/  F2FP.BF16.F32.PACK_AB R22, R205, R204 ;  /* 0x000000cccd16723e */ /* 0x004fce00000010ff */
[----:B------:R-:W-:Y:S08]  /*3780*/  MUFU.EX2 R206, R206 ;  /* 0x000000ce00ce7308 */ /* 0x000ff00000000800 */
[----:B------:R-:W2:Y:S08]  /*3790*/  MUFU.EX2 R207, R207 ;  /* 0x000000cf00cf7308 */ /* 0x000eb00000000800 */
[----:B------:R5:W-:Y:S08]  /*37a0*/  MUFU.EX2 R213, R16 ;  /* 0x0000001000d57308 */ /* 0x000bf00000000800 */
[----:B------:R-:W-:Y:S01]  /*37b0*/  MUFU.EX2 R215, R215 ;  /* 0x000000d700d77308 */ /* 0x000fe20000000800 */
[----:B-----5:R-:W-:-:S02]  /*37c0*/  F2FP.BF16.F32.PACK_AB R16, R193, R192 ;  /* 0x000000c0c110723e */ /* 0x020fc400000010ff */
[----:B--2---:R-:W-:-:S05]  /*37d0*/  F2FP.BF16.F32.PACK_AB R23, R207, R206 ;  /* 0x000000cecf17723e */ /* 0x004fca00000010ff */
[----:B------:R-:W-:Y:S08]  /*37e0*/  MUFU.EX2 R208, R208 ;  /* 0x000000d000d07308 */ /* 0x000ff00000000800 */
[----:B------:R2:W5:Y:S08]  /*37f0*/  MUFU.EX2 R209, R10 ;  /* 0x0000000a00d17308 */ /* 0x0005700000000800 */
[----:B------:R-:W-:Y:S01]  /*3800*/  MUFU.EX2 R210, R210 ;  /* 0x000000d200d27308 */ /* 0x000fe20000000800 */
[--C-:B--2---:R-:W-:Y:S01]  /*3810*/  IMAD.IADD R10, R17, 0x1, R20.reuse ;  /* 0x00000001110a7824 */ /* 0x104fe200078e0214 */
[----:B------:R-:W-:Y:S01]  /*3820*/  F2FP.BF16.F32.PACK_AB R17, R195, R194 ;  /* 0x000000c2c311723e */ /* 0x000fe200000010ff */
[----:B------:R-:W-:-:S03]  /*3830*/  IMAD.IADD R20, R217, 0x1, R20 ;  /* 0x00000001d9147824 */ /* 0x000fc600078e0214 */
[----:B------:R-:W-:Y:S01]  /*3840*/  IADD3 R226, R217, R10, RZ ;  /* 0x0000000ad9e27210 */ /* 0x000fe20007ffe0ff */
[----:B------:R1:W-:Y:S01]  /*3850*/  STSM.16.M88.4 [R225], R16 ;  /* 0x00000010e1007844 */ /* 0x0003e20000000200 */
[----:B------:R-:W2:Y:S01]  /*3860*/  MUFU.EX2 R211, R211 ;  /* 0x000000d300d37308 */ /* 0x000ea20000000800 */
[----:B------:R-:W-:Y:S02]  /*3870*/  MOV R223, R20 ;  /* 0x0000001400df7202 */ /* 0x000fe40000000f00 */
[----:B------:R-:W-:Y:S02]  /*3880*/  F2FP.BF16.F32.PACK_AB R20, R201, R200 ;  /* 0x000000c8c914723e */ /* 0x000fe400000010ff */
[----:B------:R-:W-:Y:S02]  /*3890*/  F2FP.BF16.F32.PACK_AB R21, R203, R202 ;  /* 0x000000cacb15723e */ /* 0x000fe400000010ff */
[----:B-----5:R-:W-:Y:S01]  /*38a0*/  F2FP.BF16.F32.PACK_AB R216, R209, R208 ;  /* 0x000000d0d1d8723e */ /* 0x020fe200000010ff */
[----:B------:R-:W5:Y:S01]  /*38b0*/  MUFU.EX2 R214, R214 ;  /* 0x000000d600d67308 */ /* 0x000f620000000800 */
[----:B------:R-:W-:Y:S01]  /*38c0*/  MOV R11, R10 ;  /* 0x0000000a000b7202 */ /* 0x000fe20000000f00 */
[----:B------:R1:W-:Y:S01]  /*38d0*/  STSM.16.M88.4 [R222], R20 ;  /* 0x00000014de007844 */ /* 0x0003e20000000200 */
[----:B------:R-:W-:-:S05]  /*38e0*/  MOV R10, R226 ;  /* 0x000000e2000a7202 */ /* 0x000fca0000000f00 */
[----:B------:R-:W3:Y:S01]  /*38f0*/  MUFU.EX2 R212, R212 ;  /* 0x000000d400d47308 */ /* 0x000ee20000000800 */
[----:B--2---:R-:W-:Y:S02]  /*3900*/  F2FP.BF16.F32.PACK_AB R217, R211, R210 ;  /* 0x000000d2d3d9723e */ /* 0x004fe400000010ff */
[----:B-----5:R-:W-:Y:S02]  /*3910*/  F2FP.BF16.F32.PACK_AB R219, R215, R214 ;  /* 0x000000d6d7db723e */ /* 0x020fe400000010ff */
[----:B---3--:R-:W-:-:S05]  /*3920*/  F2FP.BF16.F32.PACK_AB R218, R213, R212 ;  /* 0x000000d4d5da723e */ /* 0x008fca00000010ff */
[----:B------:R-:W-:Y:S01]  /*3930*/  STSM.16.M88.4 [R228], R216 ;  /* 0x000000d8e4007844 */ /* 0x000fe20000000200 */
[----:B------:R-:W-:Y:S02]  /*3940*/  WARPGROUP.DEPBAR.LE gsb0, 0x0 ;  /* 0x00008000000079c5 */ /* 0x000fe40000010000 */
[--C-:B-1----:R-:W-:Y:S01]  /*3950*/  FADD R225, R152, -R221.reuse ;  /* 0x800000dd98e17221 */ /* 0x102fe20000000000 */
[----:B------:R1:W-:Y:S06]  /*3960*/  MEMBAR.ALL.CTA ;  /* 0x0000000000007992 */ /* 0x0003ec0000008000 */
[----:B-1----:R-:W1:Y:S01]  /*3970*/  FENCE.VIEW.ASYNC.S ;  /* 0x00000000000073c6 */ /* 0x002e620000000000 */
[--C-:B------:R-:W-:Y:S01]  /*3980*/  FADD R152, R161, -R221.reuse ;  /* 0x800000dda1987221 */ /* 0x100fe20000000000 */
[--C-:B----4-:R-:W-:Y:S01]  /*3990*/  FADD R161, R154, -R224.reuse ;  /* 0x800000e09aa17221 */ /* 0x110fe20000000000 */
[--C-:B------:R-:W-:Y:S01]  /*39a0*/  FADD R154, R155, -R224.reuse ;  /* 0x800000e09b9a7221 */ /* 0x100fe20000000000 */
        /* <DEDUP_REMOVED lines=26> */
[----:B------:R-:W-:Y:S01]  /*3b50*/  FADD R160, R181, -R221 ;  /* 0x800000ddb5a07221 */ /* 0x000fe20000000000 */
[----:B------:R-:W-:Y:S01]  /*3b60*/  FADD R224, R183, -R224 ;  /* 0x800000e0b7e07221 */ /* 0x000fe20000000000 */
[----:B------:R-:W-:Y:S01]  /*3b70*/  FMUL R188, R188, R13 ;  /* 0x0000000dbcbc7220 */ /* 0x000fe20000400000 */
        /* <DEDUP_REMOVED lines=31> */
[----:B------:R-:W-:-:S02]  /*3d70*/  F2FP.BF16.F32.PACK_AB R12, R226, R225 ;  /* 0x000000e1e20c723e */ /* 0x000fc400000010ff */
[----:B------:R-:W-:Y:S02]  /*3d80*/  F2FP.BF16.F32.PACK_AB R13, R154, R13 ;  /* 0x0000000d9a0d723e */ /* 0x000fe400000010ff */
[----:B------:R-:W-:Y:S02]  /*3d90*/  F2FP.BF16.F32.PACK_AB R14, R189, R188 ;  /* 0x000000bcbd0e723e */ /* 0x000fe400000010ff */
[----:B------:R-:W-:Y:S01]  /*3da0*/  F2FP.BF16.F32.PACK_AB R15, R158, R15 ;  /* 0x0000000f9e0f723e */ /* 0x000fe200000010ff */
[----:B-1----:R-:W-:Y:S01]  /*3db0*/  BAR.SYNC.DEFER_BLOCKING 0x5, 0x100 ;  /* 0x0144000000007b1d */ /* 0x002fe20000010000 */
[----:B------:R-:W-:Y:S02]  /*3dc0*/  F2FP.BF16.F32.PACK_AB R16, R152, R157 ;  /* 0x0000009d9810723e */ /* 0x000fe400000010ff */
[----:B------:R-:W-:Y:S02]  /*3dd0*/  F2FP.BF16.F32.PACK_AB R17, R162, R159 ;  /* 0x0000009fa211723e */ /* 0x000fe400000010ff */
[----:B------:R-:W-:-:S02]  /*3de0*/  F2FP.BF16.F32.PACK_AB R18, R18, R153 ;  /* 0x000000991212723e */ /* 0x000fc400000010ff */
[----:B------:R-:W-:Y:S02]  /*3df0*/  F2FP.BF16.F32.PACK_AB R19, R164, R19 ;  /* 0x00000013a413723e */ /* 0x000fe400000010ff */
[----:B------:R-:W-:Y:S02]  /*3e00*/  F2FP.BF16.F32.PACK_AB R20, R201, R20 ;  /* 0x00000014c914723e */ /* 0x000fe400000010ff */
[----:B------:R-:W-:Y:S02]  /*3e10*/  F2FP.BF16.F32.PACK_AB R21, R166, R21 ;  /* 0x00000015a615723e */ /* 0x000fe400000010ff */
[----:B------:R-:W-:Y:S02]  /*3e20*/  F2FP.BF16.F32.PACK_AB R22, R205, R22 ;  /* 0x00000016cd16723e */ /* 0x000fe400000010ff */
[----:B------:R-:W-:Y:S02]  /*3e30*/  F2FP.BF16.F32.PACK_AB R23, R168, R23 ;  /* 0x00000017a817723e */ /* 0x000fe400000010ff */
[----:B------:R-:W-:-:S02]  /*3e40*/  F2FP.BF16.F32.PACK_AB R169, R170, R169 ;  /* 0x000000a9aaa9723e */ /* 0x000fc400000010ff */
[----:B------:R-:W-:Y:S02]  /*3e50*/  F2FP.BF16.F32.PACK_AB R168, R209, R208 ;  /* 0x000000d0d1a8723e */ /* 0x000fe400000010ff */
[----:B------:R-:W-:Y:S02]  /*3e60*/  F2FP.BF16.F32.PACK_AB R170, R213, R212 ;  /* 0x000000d4d5aa723e */ /* 0x000fe400000010ff */
[----:B------:R-:W-:Y:S01]  /*3e70*/  F2FP.BF16.F32.PACK_AB R171, R215, R214 ;  /* 0x000000d6d7ab723e */ /* 0x000fe200000010ff */
[----:B------:R-:W-:Y:S04]  /*3e80*/  STSM.16.M88.4 [R220], R12 ;  /* 0x0000000cdc007844 */ /* 0x000fe80000000200 */
[----:B------:R-:W-:Y:S04]  /*3e90*/  STSM.16.M88.4 [R223], R16 ;  /* 0x00000010df007844 */ /* 0x000fe80000000200 */
[----:B------:R1:W-:Y:S04]  /*3ea0*/  STSM.16.M88.4 [R11], R20 ;  /* 0x000000140b007844 */ /* 0x0003e80000000200 */
[----:B------:R2:W-:Y:S01]  /*3eb0*/  STSM.16.M88.4 [R10], R168 ;  /* 0x000000a80a007844 */ /* 0x0005e20000000200 */
[----:B------:R-:W-:-:S06]  /*3ec0*/  WARPGROUP.ARRIVE ;  /* 0x00000000000079c5 */ /* 0x000fcc0000000000 */
[----:B------:R-:W-:Y:S01]  /*3ed0*/  HGMMA.64x128x16.F32.BF16 R88, gdesc[UR8].tnspA.tnspB, R88, UP0 ;  /* 0x61e00000085879f0 */ /* 0x000fe2000bf01858 */
[----:B------:R-:W-:Y:S02]  /*3ee0*/  UIADD3 UR8, UR12, 0x80, URZ ;  /* 0x000000800c087890 */ /* 0x000fe4000fffe03f */
[----:B------:R-:W-:Y:S01]  /*3ef0*/  UIADD3 UR10, UR13, 0x80, URZ ;  /* 0x000000800d0a7890 */ /* 0x000fe2000fffe03f */
[----:B------:R-:W-:Y:S01]  /*3f00*/  UMOV UR9, 0x40000040 ;  /* 0x4000004000097882 */ /* 0x000fe20000000000 */
[----:B------:R-:W-:Y:S01]  /*3f10*/  UMOV UR11, 0x40000040 ;  /* 0x40000040000b7882 */ /* 0x000fe20000000000 */
[----:B-1----:R-:W-:Y:S01]  /*3f20*/  IMAD.U32 R11, RZ, RZ, UR22 ;  /* 0x00000016ff0b7e24 */ /* 0x002fe2000f8e00ff */
[----:B--2---:R-:W1:Y:S02]  /*3f30*/  S2R R10, SR_TID.X ;  /* 0x00000000000a7919 */ /* 0x004e640000002100 */
[----:B-1----:R-:W-:-:S13]  /*3f40*/  LOP3.LUT P0, RZ, R10, 0x1f, RZ, 0xc0, !PT ;  /* 0x0000001f0aff7812 */ /* 0x002fda000780c0ff */
[----:B------:R-:W-:Y:S01]  /*3f50*/  @!P0 IMAD.MOV.U32 R10, RZ, RZ, 0x1 ;  /* 0x00000001ff0a8424 */ /* 0x000fe200078e00ff */
[----:B------:R-:W-:Y:S01]  /*3f60*/  HGMMA.64x128x16.F32.BF16 R88, gdesc[UR8].tnspA.tnspB, R88 ;  /* 0x61e00000085879f0 */ /* 0x000fe20008701858 */
[----:B------:R-:W-:Y:S02]  /*3f70*/  UIADD3 UR8, UR12, 0x100, URZ ;  /* 0x000001000c087890 */ /* 0x000fe4000fffe03f */
[----:B------:R-:W-:Y:S01]  /*3f80*/  UIADD3 UR10, UR13, 0x100, URZ ;  /* 0x000001000d0a7890 */ /* 0x000fe2000fffe03f */
[----:B------:R-:W-:Y:S01]  /*3f90*/  UMOV UR9, 0x40000040 ;  /* 0x4000004000097882 */ /* 0x000fe20000000000 */
[----:B------:R-:W-:Y:S01]  /*3fa0*/  UMOV UR11, 0x40000040 ;  /* 0x40000040000b7882 */ /* 0x000fe20000000000 */
[----:B------:R-:W-:Y:S01]  /*3fb0*/  UIADD3 UR12, UR12, 0x180, URZ ;  /* 0x000001800c0c7890 */ /* 0x000fe2000fffe03f */
[----:B------:R-:W-:-:S05]  /*3fc0*/  UMOV UR13, 0x40000040 ;  /* 0x40000040000d7882 */ /* 0x000fca0000000000 */
[----:B------:R-:W-:Y:S01]  /*3fd0*/  HGMMA.64x128x16.F32.BF16 R88, gdesc[UR8].tnspA.tnspB, R88 ;  /* 0x61e00000085879f0 */ /* 0x000fe20008701858 */
[----:B------:R-:W-:Y:S02]  /*3fe0*/  UIADD3 UR8, UR7, 0x28800, URZ ;  /* 0x0002880007087890 */ /* 0x000fe4000fffe03f */
[----:B------:R-:W-:Y:S02]  /*3ff0*/  ULEA UR9, UR16, UR7, 0xe ;  /* 0x0000000710097291 */ /* 0x000fe4000f8e703f */
[----:B------:R-:W-:Y:S02]  /*4000*/  USHF.R.U32.HI UR8, URZ, 0x4, UR8 ;  /* 0x000000043f087899 */ /* 0x000fe40008011608 */
[----:B------:R-:W-:Y:S02]  /*4010*/  UIADD3 UR9, UR9, 0x10800, URZ ;  /* 0x0001080009097890 */ /* 0x000fe4000fffe03f */
[----:B------:R-:W-:Y:S02]  /*4020*/  ULOP3.LUT UR8, UR8, 0x3fc0, URZ, 0xc0, !UPT ;  /* 0x00003fc008087892 */ /* 0x000fe4000f8ec03f */
[----:B------:R-:W-:-:S02]  /*4030*/  USHF.R.U32.HI UR9, URZ, 0x4, UR9 ;  /* 0x000000043f097899 */ /* 0x000fc40008011609 */
[----:B------:R-:W-:Y:S02]  /*4040*/  ULOP3.LUT UR8, UR8, 0x10000, URZ, 0xfc, !UPT ;  /* 0x0001000008087892 */ /* 0x000fe4000f8efc3f */
[----:B------:R-:W-:Y:S02]  /*4050*/  ULOP3.LUT UR26, UR9, 0x3fc0, URZ, 0xc0, !UPT ;  /* 0x00003fc0091a7892 */ /* 0x000fe4000f8ec03f */
[----:B------:R-:W-:Y:S01]  /*4060*/  ULEA UR25, UR6, UR8, 0xa ;  /* 0x0000000806197291 */ /* 0x000fe2000f8e503f */
[----:B------:R-:W-:Y:S01]  /*4070*/  UMOV UR11, 0x40000040 ;  /* 0x40000040000b7882 */ /* 0x000fe20000000000 */
[----:B------:R-:W-:-:S03]  /*4080*/  UMOV UR9, 0x40000040 ;  /* 0x4000004000097882 */ /* 0x000fc60000000000 */
[----:B------:R-:W-:Y:S02]  /*4090*/  UMOV UR10, UR26 ;  /* 0x0000001a000a7c82 */ /* 0x000fe40008000000 */
[----:B------:R-:W-:Y:S01]  /*40a0*/  UMOV UR8, UR25 ;  /* 0x0000001900087c82 */ /* 0x000fe20008000000 */
[----:B------:R-:W-:Y:S01]  /*40b0*/  HGMMA.64x128x16.F32.BF16 R88, gdesc[UR12].tnspA.tnspB, R88, gsb0 ;  /* 0x61e000000c5879f0 */ /* 0x000fe20008001858 */
[----:B------:R1:W-:Y:S06]  /*40c0*/  MEMBAR.ALL.CTA ;  /* 0x0000000000007992 */ /* 0x0003ec0000008000 */
[----:B-1----:R-:W1:Y:S01]  /*40d0*/  FENCE.VIEW.ASYNC.S ;  /* 0x00000000000073c6 */ /* 0x002e620000000000 */
[----:B------:R-:W-:-:S02]  /*40e0*/  ULOP3.LUT UR13, UR21, 0x2000000, URZ, 0xfc, !UPT ;  /* 0x02000000150d7892 */ /* 0x000fc4000f8efc3f */
[----:B------:R-:W-:Y:S02]  /*40f0*/  ULEA UR12, UR6, UR20, 0xa ;  /* 0x00000014060c7291 */ /* 0x000fe4000f8e503f */
[----:B------:R-:W-:Y:S02]  /*4100*/  ULEA UR13, UR6, UR13, 0xa ;  /* 0x0000000d060d7291 */ /* 0x000fe4000f8e503f */
[----:B------:R-:W-:Y:S01]  /*4110*/  UIADD3 UR6, UR6, 0x1, URZ ;  /* 0x0000000106067890 */ /* 0x000fe2000fffe03f */
[----:B-1----:R-:W-:Y:S06]  /*4120*/  BAR.SYNC.DEFER_BLOCKING 0x5, 0x100 ;  /* 0x0144000000007b1d */ /* 0x002fec0000010000 */
[----:B------:R-:W-:-:S06]  /*4130*/  WARPGROUP.ARRIVE ;  /* 0x00000000000079c5 */ /* 0x000fcc0000000000 */
[----:B------:R-:W-:Y:S01]  /*4140*/  HGMMA.64x64x16.F32.BF16 R152, gdesc[UR8].tnspB, RZ, !UPT ;  /* 0x40e00000089879f0 */ /* 0x000fe2000c7018ff */
[----:B------:R-:W-:Y:S02]  /*4150*/  UIADD3 UR10, UR26, 0x80, URZ ;  /* 0x000000801a0a7890 */ /* 0x000fe4000fffe03f */
[----:B------:R-:W-:Y:S01]  /*4160*/  ULOP3.LUT UR8, UR25, 0x2, URZ, 0xfc, !UPT ;  /* 0x0000000219087892 */ /* 0x000fe2000f8efc3f */
[----:B------:R-:W-:Y:S01]  /*4170*/  UMOV UR11, 0x40000040 ;  /* 0x40000040000b7882 */ /* 0x000fe20000000000 */
[----:B------:R-:W-:-:S07]  /*4180*/  UMOV UR9, 0x40000040 ;  /* 0x4000004000097882 */ /* 0x000fce0000000000 */
[----:B------:R-:W-:Y:S01]  /*4190*/  HGMMA.64x64x16.F32.BF16 R152, gdesc[UR8].tnspB, R152 ;  /* 0x40e00000089879f0 */ /* 0x000fe20008701898 */
        /* <DEDUP_REMOVED lines=11> */
[----:B------:R-:W-:Y:S01]  /*4250*/  UIADD3 UR8, UR25, 0x200, URZ ;  /* 0x0000020019087890 */ /* 0x000fe2000fffe03f */
        /* <DEDUP_REMOVED lines=17> */
[----:B------:R-:W-:Y:S01]  /*4370*/  HGMMA.64x64x16.F32.BF16 R152, gdesc[UR8].tnspB, R152, gsb0 ;  /* 0x40e00000089879f0 */ /* 0x000fe20008001898 */
[----:B------:R-:W-:Y:S01]  /*4380*/  UMOV UR8, UR12 ;  /* 0x0000000c00087c82 */ /* 0x000fe20008000000 */
[----:B------:R-:W-:Y:S01]  /*4390*/  UMOV UR9, 0x40000040 ;  /* 0x4000004000097882 */ /* 0x000fe20000000000 */
[----:B------:R-:W-:Y:S02]  /*43a0*/  WARPGROUP.DEPBAR.LE gsb0, 0x1 ;  /* 0x00008000000079c5 */ /* 0x000fe40000010100 */
[----:B------:R1:W-:Y:S01]  /*43b0*/  @!P0 SYNCS.ARRIVE.TRANS64.ART0 RZ, [UR23+0x30], R10 ;  /* 0x0000300affff89a7 */ /* 0x0003e20008500017 */
[----:B------:R-:W-:Y:S01]  /*43c0*/  WARPGROUP.ARRIVE ;  /* 0x00000000000079c5 */ /* 0x000fe20000000000 */
[----:B------:R-:W-:Y:S01]  /*43d0*/  UMOV UR10, UR13 ;  /* 0x0000000d000a7c82 */ /* 0x000fe20008000000 */
[----:B------:R-:W-:-:S04]  /*43e0*/  UMOV UR11, 0x40000040 ;  /* 0x40000040000b7882 */ /* 0x000fc80000000000 */
[----:B------:R-:W-:Y:S01]  /*43f0*/  HGMMA.64x128x16.F32.BF16 R24, gdesc[UR8].tnspA.tnspB, R24, UP0 ;  /* 0x61e00000081879f0 */ /* 0x000fe2000bf01818 */
[----:B------:R-:W-:Y:S01]  /*4400*/  UIADD3 UR8, UR12, 0x80, URZ ;  /* 0x000000800c087890 */ /* 0x000fe2000fffe03f */
[----:B-1----:R-:W-:Y:S01]  /*4410*/  IMAD.U32 R10, RZ, RZ, UR17 ;  /* 0x00000011ff0a7e24 */ /* 0x002fe2000f8e00ff */
[----:B------:R-:W-:Y:S01]  /*4420*/  UIADD3 UR10, UR13, 0x80, URZ ;  /* 0x000000800d0a7890 */ /* 0x000fe2000fffe03f */
[----:B------:R-:W-:Y:S01]  /*4430*/  UMOV UR9, 0x40000040 ;  /* 0x4000004000097882 */ /* 0x000fe20000000000 */
[----:B------:R-:W-:Y:S01]  /*4440*/  UMOV UR11, 0x40000040 ;  /* 0x40000040000b7882 */ /* 0x000fe20000000000 */
[----:B------:R-:W-:-:S04]  /*4450*/  UISETP.NE.AND UP0, UPT, UR6, 0x2, UPT ;  /* 0x000000020600788c */ /* 0x000fc8000bf05270 */
[----:B------:R-:W-:Y:S02]  /*4460*/  USEL UR6, UR6, URZ, UP0 ;  /* 0x0000003f06067287 */ /* 0x000fe40008000000 */
[----:B------:R-:W-:Y:S01]  /*4470*/  HGMMA.64x128x16.F32.BF16 R24, gdesc[UR8].tnspA.tnspB, R24 ;  /* 0x61e00000081879f0 */ /* 0x000fe20008701818 */
[----:B------:R-:W-:Y:S02]  /*4480*/  UIADD3 UR8, UR12, 0x100, URZ ;  /* 0x000001000c087890 */ /* 0x000fe4000fffe03f */
[----:B------:R-:W-:Y:S01]  /*4490*/  UIADD3 UR10, UR13, 0x100, URZ ;  /* 0x000001000d0a7890 */ /* 0x000fe2000fffe03f */
[----:B------:R-:W-:Y:S01]  /*44a0*/  UMOV UR9, 0x40000040 ;  /* 0x4000004000097882 */ /* 0x000fe20000000000 */
[----:B------:R-:W-:-:S07]  /*44b0*/  UMOV UR11, 0x40000040 ;  /* 0x40000040000b7882 */ /* 0x000fce0000000000 */
[----:B------:R-:W-:Y:S01]  /*44c0*/  HGMMA.64x128x16.F32.BF16 R24, gdesc[UR8].tnspA.tnspB, R24 ;  /* 0x61e00000081879f0 */ /* 0x000fe20008701818 */
[----:B------:R-:W-:Y:S02]  /*44d0*/  UIADD3 UR8, UR12, 0x180, URZ ;  /* 0x000001800c087890 */ /* 0x000fe4000fffe03f */
[----:B------:R-:W-:Y:S01]  /*44e0*/  UIADD3 UR10, UR13, 0x180, URZ ;  /* 0x000001800d0a7890 */ /* 0x000fe2000fffe03f */
[----:B------:R-:W-:Y:S01]  /*44f0*/  UMOV UR9, 0x40000040 ;  /* 0x4000004000097882 */ /* 0x000fe20000000000 */
[----:B------:R-:W-:-:S07]  /*4500*/  UMOV UR11, 0x40000040 ;  /* 0x40000040000b7882 */ /* 0x000fce0000000000 */
[----:B------:R-:W-:Y:S01]  /*4510*/  HGMMA.64x128x16.F32.BF16 R24, gdesc[UR8].tnspA.tnspB, R24, gsb0 ;  /* 0x61e00000081879f0 */ /* 0x000fe20008001818 */
[----:B------:R-:W-:Y:S02]  /*4520*/  USEL UR8, URZ, 0x1, UP0 ;  /* 0x000000013f087887 */ /* 0x000fe40008000000 */
[----:B------:R-:W-:Y:S02]  /*4530*/  WARPGROUP.DEPBAR.LE gsb0, 0x1 ;  /* 0x00008000000079c5 */ /* 0x000fe40000010100 */
[----:B------:R1:W-:Y:S01]  /*4540*/  BAR.SYNC.DEFER_BLOCKING R10, 0xa0 ;  /* 0x0002800a0000751d */ /* 0x0003e20000010000 */
[----:B------:R-:W-:Y:S02]  /*4550*/  ULOP3.LUT UR5, UR5, UR8, URZ, 0x3c, !UPT ;  /* 0x0000000805057292 */ /* 0x000fe4000f8e3c3f */
[----:B------:R-:W-:Y:S01]  /*4560*/  UPLOP3.LUT UP0, UPT, UPT, UPT, UPT, 0x80, 0x0 ;  /* 0x000000000000789c */ /* 0x000fe20003f0f070 */
[----:B-1----:R-:W-:Y:S02]  /*4570*/  @!P0 IMAD.MOV.U32 R10, RZ, RZ, 0x1 ;  /* 0x00000001ff0a8424 */ /* 0x002fe400078e00ff */
[----:B------:R1:W-:Y:S04]  /*4580*/  STS.128 [R7+0x30800], R152 ;  /* 0x0308009807007388 */ /* 0x0003e80000000c00 */
[----:B------:R1:W-:Y:S04]  /*4590*/  STS.128 [R7+0x31000], R156 ;  /* 0x0310009c07007388 */ /* 0x0003e80000000c00 */
[----:B------:R1:W-:Y:S04]  /*45a0*/  STS.128 [R7+0x31800], R160 ;  /* 0x031800a007007388 */ /* 0x0003e80000000c00 */
[----:B------:R1:W-:Y:S04]  /*45b0*/  STS.128 [R7+0x32000], R164 ;  /* 0x032000a407007388 */ /* 0x0003e80000000c00 */
[----:B------:R1:W-:Y:S04]  /*45c0*/  STS.128 [R7+0x32800], R168 ;  /* 0x032800a807007388 */ /* 0x0003e80000000c00 */
[----:B------:R1:W-:Y:S04]  /*45d0*/  STS.128 [R7+0x33000], R172 ;  /* 0x033000ac07007388 */ /* 0x0003e80000000c00 */
[----:B------:R1:W-:Y:S04]  /*45e0*/  STS.128 [R7+0x33800], R176 ;  /* 0x033800b007007388 */ /* 0x0003e80000000c00 */
[----:B------:R1:W-:Y:S01]  /*45f0*/  STS.128 [R7+0x34000], R180 ;  /* 0x034000b407007388 */ /* 0x0003e20000000c00 */
[----:B------:R2:W-:Y:S06]  /*4600*/  MEMBAR.ALL.CTA ;  /* 0x0000000000007992 */ /* 0x0005ec0000008000 */
[----:B--2---:R-:W2:Y:S02]  /*4610*/  FENCE.VIEW.ASYNC.S ;  /* 0x00000000000073c6 */ /* 0x004ea40000000000 */
[----:B--2---:R1:W-:Y:S06]  /*4620*/  BAR.ARV R11, 0xa0 ;  /* 0x0002800b0000751d */ /* 0x0043ec0000002000 */
[----:B------:R-:W-:-:S02]  /*4630*/  WARPGROUP.DEPBAR.LE gsb0, 0x0 ;  /* 0x00008000000079c5 */ /* 0x000fc40000010000 */
[----:B------:R1:W-:Y:S01]  /*4640*/  @!P0 SYNCS.ARRIVE.TRANS64.ART0 RZ, [UR23+0x10], R10 ;  /* 0x0000100affff89a7 */ /* 0x0003e20008500017 */
[----:B------:R-:W-:-:S13]  /*4650*/  PLOP3.LUT P0, PT, PT, PT, UP1, 0x80, 0x0 ;  /* 0x000000000000781c */ /* 0x000fda0003f0f018 */
[----:B-1----:R-:W-:Y:S05]  /*4660*/  @P0 BRA `(.L_x_21) ;  /* 0xffffffe000340947 */ /* 0x002fea000383ffff */
        /* <DEDUP_REMOVED lines=31> */
[----:B------:R-:W-:-:S07]  /*4860*/  F2FP.BF16.F32.PACK_AB R92, R89, R88 ;  /* 0x00000058595c723e */ /* 0x000fce00000010ff */
.L_x_16:
[----:B------:R-:W-:Y:S01]  /*4870*/  IMAD R9, R9, 0x400, R0 ;  /* 0x0000040009097824 */ /* 0x000fe200078e0200 */
[----:B------:R-:W-:-:S04]  /*4880*/  DEPBAR.LE SB0, 0x1 ;  /* 0x000080400000791a */ /* 0x000fc80000000000 */
[----:B------:R-:W-:Y:S01]  /*4890*/  IADD3 R0, R9, UR7, R9 ;  /* 0x0000000709007c10 */ /* 0x000fe2000fffe009 */
[----:B------:R-:W-:Y:S01]  /*48a0*/  IMAD.IADD R89, R3, 0x1, R3 ;  /* 0x0000000103597824 */ /* 0x000fe200078e0203 */
[----:B------:R-:W1:Y:S01]  /*48b0*/  S2UR UR10, SR_CTAID.X ;  /* 0x00000000000a79c3 */ /* 0x000e620000002500 */
[----:B------:R-:W-:Y:S01]  /*48c0*/  IMAD.IADD R15, R2, 0x1, R2 ;  /* 0x00000001020f7824 */ /* 0x000fe200078e0202 */
[----:B------:R-:W-:Y:S01]  /*48d0*/  UISETP.NE.AND UP0, UPT, UR4, 0x4, UPT ;  /* 0x000000040400788c */ /* 0x000fe2000bf05270 */
[----:B------:R-:W-:Y:S02]  /*48e0*/  VIADD R4, R0, 0x8800 ;  /* 0x0000880000047836 */ /* 0x000fe40000000000 */
[----:B------:R-:W-:Y:S01]  /*48f0*/  IMAD.MOV.U32 R3, RZ, RZ, RZ ;  /* 0x000000ffff037224 */ /* 0x000fe200078e00ff */
[----:B------:R-:W-:Y:S02]  /*4900*/  ULDC UR4, c[0x0][0x600] ;  /* 0x0001800000047ab9 */ /* 0x000fe40000000800 */
[----:B------:R-:W-:Y:S01]  /*4910*/  SHF.R.U32.HI R5, RZ, 0x3, R4 ;  /* 0x00000003ff057819 */ /* 0x000fe20000011604 */
[----:B------:R-:W2:Y:S01]  /*4920*/  S2UR UR11, SR_CTAID.Y ;  /* 0x00000000000b79c3 */ /* 0x000ea20000002600 */
[----:B------:R-:W-:Y:S01]  /*4930*/  PLOP3.LUT P3, PT, PT, PT, UP0, 0x80, 0x0 ;  /* 0x000000000000781c */ /* 0x000fe20003f6f008 */
[----:B------:R-:W-:Y:S01]  /*4940*/  FMUL R24, R24, UR4 ;  /* 0x0000000418187c20 */ /* 0x000fe20008400000 */
[----:B------:R-:W-:Y:S01]  /*4950*/  LOP3.LUT R2, R4, 0x70, R5, 0x78, !PT ;  /* 0x0000007004027812 */ /* 0x000fe200078e7805 */
[----:B------:R-:W-:-:S02]  /*4960*/  IMAD.MOV.U32 R5, RZ, RZ, RZ ;  /* 0x000000ffff057224 */ /* 0x000fc400078e00ff */
[----:B------:R-:W-:Y:S01]  /*4970*/  FMUL R25, R25, UR4 ;  /* 0x0000000419197c20 */ /* 0x000fe20008400000 */
[----:B------:R-:W-:Y:S01]  /*4980*/  FMUL R29, R29, UR4 ;  /* 0x000000041d1d7c20 */ /* 0x000fe20008400000 */
[----:B------:R-:W-:Y:S01]  /*4990*/  MOV R7, R2 ;  /* 0x0000000200077202 */ /* 0x000fe20000000f00 */
[----:B------:R-:W-:Y:S01]  /*49a0*/  BAR.SYNC.DEFER_BLOCKING 0x1, 0x100 ;  /* 0x0044000000007b1d */ /* 0x000fe20000010000 */
[----:B------:R-:W-:Y:S01]  /*49b0*/  IADD3 R8, P0, R2, 0x4000, RZ ;  /* 0x0000400002087810 */ /* 0x000fe20007f1e0ff */
[----:B------:R-:W-:Y:S01]  /*49c0*/  IMAD.IADD R6, R89, 0x1, R2 ;  /* 0x0000000159067824 */ /* 0x000fe200078e0202 */
[----:B------:R-:W-:Y:S01]  /*49d0*/  IADD3 R4, R15, R2, RZ ;  /* 0x000000020f047210 */ /* 0x000fe20007ffe0ff */
[----:B------:R-:W-:Y:S01]  /*49e0*/  FMUL R14, R31, UR4 ;  /* 0x000000041f0e7c20 */ /* 0x000fe20008400000 */
[----:B------:R-:W-:Y:S01]  /*49f0*/  FMUL R33, R33, UR4 ;  /* 0x0000000421217c20 */ /* 0x000fe20008400000 */
[----:B------:R-:W-:Y:S01]  /*4a00*/  IMAD.X R9, RZ, RZ, RZ, P0 ;  /* 0x000000ffff097224 */ /* 0x000fe200000e06ff */
[----:B------:R-:W-:Y:S01]  /*4a10*/  MOV R10, R4 ;  /* 0x00000004000a7202 */ /* 0x000fe20000000f00 */
[----:B------:R-:W-:Y:S01]  /*4a20*/  IMAD.IADD R2, R15, 0x1, R6 ;  /* 0x000000010f027824 */ /* 0x000fe200078e0206 */
[----:B------:R-:W-:Y:S01]  /*4a30*/  IADD3 R4, P0, R4, 0x4000, RZ ;  /* 0x0000400004047810 */ /* 0x000fe20007f1e0ff */
[----:B------:R-:W3:Y:S01]  /*4a40*/  S2UR UR12, SR_CTAID.Z ;  /* 0x00000000000c79c3 */ /* 0x000ee20000002700 */
[----:B------:R-:W-:Y:S01]  /*4a50*/  MOV R8, R8 ;  /* 0x0000000800087202 */ /* 0x000fe20000000f00 */
[----:B------:R-:W-:Y:S01]  /*4a60*/  FMUL R9, R26, UR4 ;  /* 0x000000041a097c20 */ /* 0x000fe20008400000 */
[----:B------:R-:W-:Y:S01]  /*4a70*/  MOV R12, R2 ;  /* 0x00000002000c7202 */ /* 0x000fe20000000f00 */
[----:B------:R-:W-:Y:S01]  /*4a80*/  IMAD.X R5, RZ, RZ, RZ, P0 ;  /* 0x000000ffff057224 */ /* 0x000fe200000e06ff */
[----:B------:R-:W-:Y:S01]  /*4a90*/  IADD3 R2, P0, R2, 0x4000, RZ ;  /* 0x0000400002027810 */ /* 0x000fe20007f1e0ff */
[----:B------:R-:W-:Y:S01]  /*4aa0*/  FMUL R16, R35, UR4 ;  /* 0x0000000423107c20 */ /* 0x000fe20008400000 */
[----:B------:R-:W-:Y:S01]  /*4ab0*/  FMUL R37, R37, UR4 ;  /* 0x0000000425257c20 */ /* 0x000fe20008400000 */
[----:B------:R-:W-:Y:S01]  /*4ac0*/  FMUL R18, R39, UR4 ;  /* 0x0000000427127c20 */ /* 0x000fe20008400000 */
[----:B------:R-:W-:Y:S01]  /*4ad0*/  MOV R4, R4 ;  /* 0x0000000400047202 */ /* 0x000fe20000000f00 */
[----:B------:R-:W-:-:S02]  /*4ae0*/  IMAD.X R3, RZ, RZ, RZ, P0 ;  /* 0x000000ffff037224 */ /* 0x000fc400000e06ff */
[----:B------:R-:W-:Y:S01]  /*4af0*/  FMUL R5, R34, UR4 ;  /* 0x0000000422057c20 */ /* 0x000fe20008400000 */
[----:B------:R-:W-:Y:S01]  /*4b00*/  FMUL R20, R40, UR4 ;  /* 0x0000000428147c20 */ /* 0x000fe20008400000 */
[----:B------:R-:W-:Y:S01]  /*4b10*/  FMUL R41, R41, UR4 ;  /* 0x0000000429297c20 */ /* 0x000fe20008400000 */
[----:B------:R4:W-:Y:S01]  /*4b20*/  STSM.16.M88.4 [R7], R92 ;  /* 0x0000005c07007844 */ /* 0x0009e20000000200 */
[----:B------:R-:W-:Y:S01]  /*4b30*/  MOV R2, R2 ;  /* 0x0000000200027202 */ /* 0x000fe20000000f00 */
[----:B------:R-:W-:Y:S01]  /*4b40*/  FMUL R21, R42, UR4 ;  /* 0x000000042a157c20 */ /* 0x000fe20008400000 */
[----:B------:R-:W-:Y:S01]  /*4b50*/  FMUL R26, R43, UR4 ;  /* 0x000000042b1a7c20 */ /* 0x000fe20008400000 */
[----:B------:R5:W-:Y:S01]  /*4b60*/  STSM.16.M88.4 [R10], R100 ;  /* 0x000000640a007844 */ /* 0x000be20000000200 */
[----:B------:R-:W-:Y:S01]  /*4b70*/  FMUL R22, R44, UR4 ;  /* 0x000000042c167c20 */ /* 0x000fe20008400000 */
        /* <DEDUP_REMOVED lines=10> */
[----:B----4-:R-:W-:-:S02]  /*4c20*/  IMAD.MOV.U32 R7, RZ, RZ, RZ ;  /* 0x000000ffff077224 */ /* 0x010fc400078e00ff */
[----:B------:R-:W-:Y:S01]  /*4c30*/  FMUL R56, R56, UR4 ;  /* 0x0000000438387c20 */ /* 0x000fe20008400000 */
[----:B------:R-:W-:Y:S01]  /*4c40*/  FMUL R57, R57, UR4 ;  /* 0x0000000439397c20 */ /* 0x000fe20008400000 */
[----:B------:R-:W-:Y:S01]  /*4c50*/  FMUL R58, R58, UR4 ;  /* 0x000000043a3a7c20 */ /* 0x000fe20008400000 */
[----:B-----5:R-:W-:Y:S01]  /*4c60*/  FMUL R10, R28, UR4 ;  /* 0x000000041c0a7c20 */ /* 0x020fe20008400000 */
[----:B------:R-:W-:Y:S01]  /*4c70*/  MOV R11, R6 ;  /* 0x00000006000b7202 */ /* 0x000fe20000000f00 */
[----:B------:R-:W-:Y:S01]  /*4c80*/  FMUL R28, R47, UR4 ;  /* 0x000000042f1c7c20 */ /* 0x000fe20008400000 */
[----:B------:R-:W-:Y:S01]  /*4c90*/  IADD3 R6, P1, R6, 0x4000, RZ ;  /* 0x0000400006067810 */ /* 0x000fe20007f3e0ff */
[----:B------:R-:W-:Y:S01]  /*4ca0*/  FMUL R59, R59, UR4 ;  /* 0x000000043b3b7c20 */ /* 0x000fe20008400000 */
[----:B------:R-:W-:Y:S01]  /*4cb0*/  FMUL R60, R60, UR4 ;  /* 0x000000043c3c7c20 */ /* 0x000fe20008400000 */
[----:B------:R4:W-:Y:S01]  /*4cc0*/  STSM.16.M88.4 [R11], R108 ;  /* 0x0000006c0b007844 */ /* 0x0009e20000000200 */
[----:B------:R-:W-:Y:S01]  /*4cd0*/  FMUL R61, R61, UR4 ;  /* 0x000000043d3d7c20 */ /* 0x000fe20008400000 */
[----:B------:R-:W-:-:S02]  /*4ce0*/  IMAD.X R7, RZ, RZ, RZ, P1 ;  /* 0x000000ffff077224 */ /* 0x000fc400008e06ff */
[----:B------:R-:W-:Y:S01]  /*4cf0*/  FMUL R19, R62, UR4 ;  /* 0x000000043e137c20 */ /* 0x000fe20008400000 */
[----:B------:R-:W-:Y:S01]  /*4d00*/  STSM.16.M88.4 [R12], R116 ;  /* 0x000000740c007844 */ /* 0x000fe20000000200 */
[----:B------:R-:W-:Y:S01]  /*4d10*/  FMUL R64, R64, UR4 ;  /* 0x0000000440407c20 */ /* 0x000fe20008400000 */
[----:B------:R-:W-:Y:S01]  /*4d20*/  FMUL R65, R65, UR4 ;  /* 0x0000000441417c20 */ /* 0x000fe20008400000 */
[----:B------:R-:W-:Y:S01]  /*4d30*/  MOV R6, R6 ;  /* 0x0000000600067202 */ /* 0x000fe20000000f00 */
[----:B------:R5:W-:Y:S01]  /*4d40*/  STSM.16.M88.4 [R8], R124 ;  /* 0x0000007c08007844 */ /* 0x000be20000000200 */
[----:B------:R-:W-:Y:S01]  /*4d50*/  FMUL R7, R38, UR4 ;  /* 0x0000000426077c20 */ /* 0x000fe20008400000 */
[----:B------:R-:W-:Y:S01]  /*4d60*/  FMUL R66, R66, UR4 ;  /* 0x0000000442427c20 */ /* 0x000fe20008400000 */
[----:B------:R-:W-:Y:S01]  /*4d70*/  FMUL R67, R67, UR4 ;  /* 0x0000000443437c20 */ /* 0x000fe20008400000 */
[----:B------:R1:W-:Y:S01]  /*4d80*/  STSM.16.M88.4 [R4], R132 ;  /* 0x0000008404007844 */ /* 0x0003e20000000200 */
[----:B------:R-:W-:Y:S01]  /*4d90*/  FMUL R68, R68, UR4 ;  /* 0x0000000444447c20 */ /* 0x000fe20008400000 */
[----:B------:R-:W-:Y:S01]  /*4da0*/  FMUL R69, R69, UR4 ;  /* 0x0000000445457c20 */ /* 0x000fe20008400000 */
[----:B------:R-:W-:Y:S01]  /*4db0*/  FMUL R70, R70, UR4 ;  /* 0x0000000446467c20 */ /* 0x000fe20008400000 */
[----:B------:R1:W-:Y:S01]  /*4dc0*/  STSM.16.M88.4 [R6], R140 ;  /* 0x0000008c06007844 */ /* 0x0003e20000000200 */
[----:B----4-:R-:W-:Y:S01]  /*4dd0*/  FMUL R11, R30, UR4 ;  /* 0x000000041e0b7c20 */ /* 0x010fe20008400000 */
[----:B------:R-:W-:Y:S01]  /*4de0*/  FMUL R30, R63, UR4 ;  /* 0x000000043f1e7c20 */ /* 0x000fe20008400000 */
[----:B------:R-:W-:Y:S01]  /*4df0*/  FMUL R71, R71, UR4 ;  /* 0x0000000447477c20 */ /* 0x000fe20008400000 */
[----:B------:R4:W-:Y:S01]  /*4e00*/  STSM.16.M88.4 [R2], R148 ;  /* 0x0000009402007844 */ /* 0x0009e20000000200 */
[----:B------:R-:W-:Y:S01]  /*4e10*/  FMUL R72, R72, UR4 ;  /* 0x0000000448487c20 */ /* 0x000fe20008400000 */
[----:B------:R-:W-:Y:S01]  /*4e20*/  FMUL R73, R73, UR4 ;  /* 0x0000000449497c20 */ /* 0x000fe20008400000 */
[----:B------:R-:W-:Y:S01]  /*4e30*/  FMUL R74, R74, UR4 ;  /* 0x000000044a4a7c20 */ /* 0x000fe20008400000 */
[----:B------:R2:W-:Y:S06]  /*4e40*/  MEMBAR.ALL.CTA ;  /* 0x0000000000007992 */ /* 0x0005ec0000008000 */
[----:B--2---:R-:W2:Y:S01]  /*4e50*/  FENCE.VIEW.ASYNC.S ;  /* 0x00000000000073c6 */ /* 0x004ea20000000000 */
[----:B-----5:R-:W-:Y:S01]  /*4e60*/  FMUL R8, R27, UR4 ;  /* 0x000000041b087c20 */ /* 0x020fe20008400000 */
[----:B------:R-:W-:Y:S01]  /*4e70*/  FMUL R75, R75, UR4 ;  /* 0x000000044b4b7c20 */ /* 0x000fe20008400000 */
[----:B------:R-:W-:Y:S01]  /*4e80*/  FMUL R76, R76, UR4 ;  /* 0x000000044c4c7c20 */ /* 0x000fe20008400000 */
[----:B-1----:R-:W-:Y:S01]  /*4e90*/  FMUL R4, R32, UR4 ;  /* 0x0000000420047c20 */ /* 0x002fe20008400000 */
[----:B------:R-:W-:Y:S01]  /*4ea0*/  FMUL R77, R77, UR4 ;  /* 0x000000044d4d7c20 */ /* 0x000fe20008400000 */
[----:B------:R-:W-:Y:S01]  /*4eb0*/  FMUL R78, R78, UR4 ;  /* 0x000000044e4e7c20 */ /* 0x000fe20008400000 */
[----:B------:R-:W-:Y:S01]  /*4ec0*/  FMUL R79, R79, UR4 ;  /* 0x000000044f4f7c20 */ /* 0x000fe20008400000 */
[----:B------:R-:W-:Y:S01]  /*4ed0*/  FMUL R6, R36, UR4 ;  /* 0x0000000424067c20 */ /* 0x000fe20008400000 */
[----:B------:R-:W-:Y:S01]  /*4ee0*/  FMUL R80, R80, UR4 ;  /* 0x0000000450507c20 */ /* 0x000fe20008400000 */
[----:B------:R-:W-:Y:S01]  /*4ef0*/  FMUL R81, R81, UR4 ;  /* 0x0000000451517c20 */ /* 0x000fe20008400000 */
[----:B------:R-:W-:Y:S01]  /*4f00*/  FMUL R82, R82, UR4 ;  /* 0x0000000452527c20 */ /* 0x000fe20008400000 */
[----:B------:R-:W-:Y:S01]  /*4f10*/  USHF.L.U32 UR10, UR10, 0x7, URZ ;  /* 0x000000070a0a7899 */ /* 0x000fe2000800063f */
[----:B------:R-:W-:Y:S01]  /*4f20*/  FMUL R83, R83, UR4 ;  /* 0x0000000453537c20 */ /* 0x000fe20008400000 */
[----:B------:R-:W-:Y:S01]  /*4f30*/  FMUL R84, R84, UR4 ;  /* 0x0000000454547c20 */ /* 0x000fe20008400000 */
[----:B------:R-:W-:Y:S01]  /*4f40*/  FMUL R85, R85, UR4 ;  /* 0x0000000455557c20 */ /* 0x000fe20008400000 */
[----:B------:R-:W-:Y:S01]  /*4f50*/  FMUL R86, R86, UR4 ;  /* 0x0000000456567c20 */ /* 0x000fe20008400000 */
[----:B------:R-:W-:Y:S01]  /*4f60*/  FMUL R87, R87, UR4 ;  /* 0x0000000457577c20 */ /* 0x000fe20008400000 */
[----:B--2---:R-:W-:Y:S06]  /*4f70*/  BAR.SYNC.DEFER_BLOCKING 0x1, 0x100 ;  /* 0x0044000000007b1d */ /* 0x004fec0000010000 */
[----:B---34-:R-:W-:Y:S05]  /*4f80*/  @P3 BRA `(.L_x_22) ;  /* 0x0000000000303947 */ /* 0x018fea0003800000 */
[----:B------:R-:W-:Y:S01]  /*4f90*/  ULDC.64 UR4, c[0x0][0x198] ;  /* 0x0000660000047ab9 */ /* 0x000fe20000000a00 */
[----:B------:R-:W-:Y:S02]  /*4fa0*/  UIADD3 UR8, UR7, 0x8800, URZ ;  /* 0x0000880007087890 */ /* 0x000fe4000fffe03f */
[----:B------:R-:W-:Y:S02]  /*4fb0*/  UIADD3 UR4, UP0, UR4, 0x2f0, URZ ;  /* 0x000002f004047890 */ /* 0x000fe4000ff1e03f */
[----:B------:R-:W-:Y:S02]  /*4fc0*/  UIADD3 UR13, UR7, 0xc800, URZ ;  /* 0x0000c800070d7890 */ /* 0x000fe4000fffe03f */
[----:B------:R-:W-:Y:S01]  /*4fd0*/  UIADD3.X UR5, URZ, UR5, URZ, UP0, !UPT ;  /* 0x000000053f057290 */ /* 0x000fe200087fe43f */
[----:B------:R-:W-:Y:S01]  /*4fe0*/  UMOV UR9, URZ ;  /* 0x0000003f00097c82 */ /* 0x000fe20008000000 */
[----:B------:R-:W-:-:S07]  /*4ff0*/  UMOV UR6, 0x40 ;  /* 0x0000004000067882 */ /* 0x000fce0000000000 */
[----:B------:R1:W-:Y:S02]  /*5000*/  UTMASTG.4D [UR8], [UR4], desc[URZ] ;  /* 0x00003f08040073b5 */ /* 0x0003e40008019000 */
[----:B-1----:R-:W-:Y:S01]  /*5010*/  UMOV UR8, UR13 ;  /* 0x0000000d00087c82 */ /* 0x002fe20008000000 */
[----:B------:R-:W-:Y:S02]  /*5020*/  UMOV UR9, UR6 ;  /* 0x0000000600097c82 */ /* 0x000fe40008000000 */
[----:B------:R1:W-:Y:S02]  /*5030*/  UTMASTG.4D [UR8], [UR4], desc[URZ] ;  /* 0x00003f08040073b5 */ /* 0x0003e40008019000 */
[----:B-1----:R0:W-:Y:S02]  /*5040*/  UTMACMDFLUSH ;  /* 0x00000000000079b7 */ /* 0x0021e40000000000 */
.L_x_22:
[----:B------:R-:W-:-:S04]  /*5050*/  DEPBAR.LE SB0, 0x1 ;  /* 0x000080400000791a */ /* 0x000fc80000000000 */
[----:B------:R-:W-:Y:S01]  /*5060*/  VIADD R0, R0, 0x10800 ;  /* 0x0001080000007836 */ /* 0x000fe20000000000 */
[----:B------:R-:W-:Y:S01]  /*5070*/  F2FP.BF16.F32.PACK_AB R9, R8, R9 ;  /* 0x000000090809723e */ /* 0x000fe200000010ff */
[----:B------:R-:W-:Y:S01]  /*5080*/  IMAD.MOV.U32 R13, RZ, RZ, RZ ;  /* 0x000000ffff0d7224 */ /* 0x000fe200078e00ff */
[----:B------:R-:W-:Y:S02]  /*5090*/  F2FP.BF16.F32.PACK_AB R11, R14, R11 ;  /* 0x0000000b0e0b723e */ /* 0x000fe400000010ff */
[----:B------:R-:W-:Y:S02]  /*50a0*/  SHF.R.U32.HI R3, RZ, 0x3, R0 ;  /* 0x00000003ff037819 */ /* 0x000fe40000011600 */
[----:B------:R-:W-:Y:S02]  /*50b0*/  F2FP.BF16.F32.PACK_AB R10, R29, R10 ;  /* 0x0000000a1d0a723e */ /* 0x000fe400000010ff */
[----:B------:R-:W-:Y:S01]  /*50c0*/  LOP3.LUT R2, R0, 0x70, R3, 0x78, !PT ;  /* 0x0000007000027812 */ /* 0x000fe200078e7803 */
[----:B------:R-:W-:Y:S01]  /*50d0*/  IMAD.MOV.U32 R3, RZ, RZ, RZ ;  /* 0x000000ffff037224 */ /* 0x000fe200078e00ff */
[----:B------:R-:W-:-:S02]  /*50e0*/  F2FP.BF16.F32.PACK_AB R8, R25, R24 ;  /* 0x000000181908723e */ /* 0x000fc400000010ff */
[-C--:B------:R-:W-:Y:S01]  /*50f0*/  IADD3 R12, R15, R2.reuse, RZ ;  /* 0x000000020f0c7210 */ /* 0x080fe20007ffe0ff */
[----:B------:R-:W-:Y:S01]  /*5100*/  IMAD.IADD R14, R89, 0x1, R2 ;  /* 0x00000001590e7824 */ /* 0x000fe200078e0202 */
[----:B------:R-:W-:Y:S01]  /*5110*/  MOV R0, R2 ;  /* 0x0000000200007202 */ /* 0x000fe20000000f00 */
[----:B------:R-:W-:Y:S01]  /*5120*/  BAR.SYNC.DEFER_BLOCKING 0x1, 0x100 ;  /* 0x0044000000007b1d */ /* 0x000fe20000010000 */
[----:B------:R-:W-:Y:S02]  /*5130*/  F2FP.BF16.F32.PACK_AB R7, R18, R7 ;  /* 0x000000071207723e */ /* 0x000fe400000010ff */
[----:B------:R-:W-:Y:S02]  /*5140*/  MOV R17, R12 ;  /* 0x0000000c00117202 */ /* 0x000fe40000000f00 */
[----:B------:R-:W-:Y:S02]  /*5150*/  F2FP.BF16.F32.PACK_AB R6, R37, R6 ;  /* 0x000000062506723e */ /* 0x000fe400000010ff */
[----:B------:R-:W-:Y:S01]  /*5160*/  F2FP.BF16.F32.PACK_AB R5, R16, R5 ;  /* 0x000000051005723e */ /* 0x000fe200000010ff */
[----:B------:R-:W-:Y:S01]  /*5170*/  IMAD.IADD R16, R15, 0x1, R14 ;  /* 0x000000010f107824 */ /* 0x000fe200078e020e */
[----:B------:R-:W-:Y:S01]  /*5180*/  F2FP.BF16.F32.PACK_AB R4, R33, R4 ;  /* 0x000000042104723e */ /* 0x000fe200000010ff */
[----:B------:R-:W-:Y:S01]  /*5190*/  IMAD.MOV.U32 R15, RZ, RZ, RZ ;  /* 0x000000ffff0f7224 */ /* 0x000fe200078e00ff */
[----:B------:R-:W-:-:S02]  /*51a0*/  IADD3 R2, P0, R2, 0x4000, RZ ;  /* 0x0000400002027810 */ /* 0x000fc40007f1e0ff */
[----:B------:R-:W-:Y:S02]  /*51b0*/  F2FP.BF16.F32.PACK_AB R23, R28, R23 ;  /* 0x000000171c17723e */ /* 0x000fe400000010ff */
[----:B------:R-:W-:Y:S01]  /*51c0*/  MOV R18, R14 ;  /* 0x0000000e00127202 */ /* 0x000fe20000000f00 */
[----:B------:R-:W-:Y:S01]  /*51d0*/  IMAD.X R3, RZ, RZ, RZ, P0 ;  /* 0x000000ffff037224 */ /* 0x000fe200000e06ff */
[----:B------:R-:W-:Y:S02]  /*51e0*/  IADD3 R12, P0, R12, 0x4000, RZ ;  /* 0x000040000c0c7810 */ /* 0x000fe40007f1e0ff */
[----:B------:R-:W-:Y:S02]  /*51f0*/  IADD3 R14, P1, R14, 0x4000, RZ ;  /* 0x000040000e0e7810 */ /* 0x000fe40007f3e0ff */
[----:B------:R-:W-:Y:S01]  /*5200*/  F2FP.BF16.F32.PACK_AB R22, R45, R22 ;  /* 0x000000162d16723e */ /* 0x000fe200000010ff */
[----:B------:R-:W-:Y:S01]  /*5210*/  IMAD.X R13, RZ, RZ, RZ, P0 ;  /* 0x000000ffff0d7224 */ /* 0x000fe200000e06ff */
[----:B------:R-:W-:Y:S01]  /*5220*/  F2FP.BF16.F32.PACK_AB R21, R26, R21 ;  /* 0x000000151a15723e */ /* 0x000fe200000010ff */
[----:B------:R1:W-:Y:S01]  /*5230*/  STSM.16.M88.4 [R0], R8 ;  /* 0x0000000800007844 */ /* 0x0003e20000000200 */
[----:B------:R-:W-:Y:S01]  /*5240*/  F2FP.BF16.F32.PACK_AB R20, R41, R20 ;  /* 0x000000142914723e */ /* 0x000fe200000010ff */
[----:B------:R-:W-:Y:S01]  /*5250*/  IMAD.X R15, RZ, RZ, RZ, P1 ;  /* 0x000000ffff0f7224 */ /* 0x000fe200008e06ff */
[----:B------:R-:W-:Y:S01]  /*5260*/  MOV R2, R2 ;  /* 0x0000000200027202 */ /* 0x000fe20000000f00 */
[----:B------:R2:W-:Y:S01]  /*5270*/  STSM.16.M88.4 [R17], R4 ;  /* 0x0000000411007844 */ /* 0x0005e20000000200 */
[----:B------:R-:W-:-:S02]  /*5280*/  F2FP.BF16.F32.PACK_AB R19, R30, R19 ;  /* 0x000000131e13723e */ /* 0x000fc400000010ff */
[----:B------:R-:W-:Y:S01]  /*5290*/  MOV R3, R14 ;  /* 0x0000000e00037202 */ /* 0x000fe20000000f00 */
[----:B------:R3:W-:Y:S01]  /*52a0*/  STSM.16.M88.4 [R18], R20 ;  /* 0x0000001412007844 */ /* 0x0007e20000000200 */
[----:B------:R-:W-:Y:S02]  /*52b0*/  F2FP.BF16.F32.PACK_AB R15, R71, R70 ;  /* 0x00000046470f723e */ /* 0x000fe400000010ff */
[----:B------:R-:W-:Y:S02]  /*52c0*/  F2FP.BF16.F32.PACK_AB R14, R69, R68 ;  /* 0x00000044450e723e */ /* 0x000fe400000010ff */
[----:B-1----:R-:W-:Y:S02]  /*52d0*/  MOV R0, R12 ;  /* 0x0000000c00007202 */ /* 0x002fe40000000f00 */
[----:B------:R-:W-:Y:S01]  /*52e0*/  F2FP.BF16.F32.PACK_AB R13, R67, R66 ;  /* 0x00000042430d723e */ /* 0x000fe200000010ff */
[----:B--2---:R-:W-:Y:S01]  /*52f0*/  IMAD.MOV.U32 R17, RZ, RZ, RZ ;  /* 0x000000ffff117224 */ /* 0x004fe200078e00ff */
[----:B------:R-:W-:-:S02]  /*5300*/  F2FP.BF16.F32.PACK_AB R12, R65, R64 ;  /* 0x00000040410c723e */ /* 0x000fc400000010ff */
[----:B------:R-:W-:Y:S02]  /*5310*/  F2FP.BF16.F32.PACK_AB R11, R79, R78 ;  /* 0x0000004e4f0b723e */ /* 0x000fe400000010ff */
[----:B------:R-:W-:Y:S02]  /*5320*/  MOV R24, R16 ;  /* 0x0000001000187202 */ /* 0x000fe40000000f00 */
[----:B------:R-:W-:Y:S02]  /*5330*/  IADD3 R16, P2, R16, 0x4000, RZ ;  /* 0x0000400010107810 */ /* 0x000fe40007f5e0ff */
[----:B---3--:R-:W-:Y:S02]  /*5340*/  F2FP.BF16.F32.PACK_AB R23, R55, R54 ;  /* 0x000000363717723e */ /* 0x008fe400000010ff */
[----:B------:R-:W-:Y:S01]  /*5350*/  F2FP.BF16.F32.PACK_AB R22, R53, R52 ;  /* 0x000000343516723e */ /* 0x000fe200000010ff */
[----:B------:R-:W-:Y:S01]  /*5360*/  IMAD.X R17, RZ, RZ, RZ, P2 ;  /* 0x000000ffff117224 */ /* 0x000fe200010e06ff */
[----:B------:R-:W-:-:S02]  /*5370*/  F2FP.BF16.F32.PACK_AB R21, R51, R50 ;  /* 0x000000323315723e */ /* 0x000fc400000010ff */
[----:B------:R-:W-:Y:S02]  /*5380*/  F2FP.BF16.F32.PACK_AB R20, R49, R48 ;  /* 0x000000303114723e */ /* 0x000fe400000010ff */
[----:B------:R-:W-:Y:S02]  /*5390*/  MOV R25, R16 ;  /* 0x0000001000197202 */ /* 0x000fe40000000f00 */
[----:B------:R-:W-:Y:S01]  /*53a0*/  F2FP.BF16.F32.PACK_AB R18, R61, R60 ;  /* 0x0000003c3d12723e */ /* 0x000fe200000010ff */
[----:B------:R1:W-:Y:S01]  /*53b0*/  STSM.16.M88.4 [R24], R20 ;  /* 0x0000001418007844 */ /* 0x0003e20000000200 */
[----:B------:R-:W-:Y:S02]  /*53c0*/  F2FP.BF16.F32.PACK_AB R17, R59, R58 ;  /* 0x0000003a3b11723e */ /* 0x000fe400000010ff */
[----:B------:R-:W-:Y:S02]  /*53d0*/  F2FP.BF16.F32.PACK_AB R16, R57, R56 ;  /* 0x000000383910723e */ /* 0x000fe400000010ff */
[----:B------:R-:W-:-:S02]  /*53e0*/  F2FP.BF16.F32.PACK_AB R10, R77, R76 ;  /* 0x0000004c4d0a723e */ /* 0x000fc400000010ff */
[----:B------:R-:W-:Y:S01]  /*53f0*/  F2FP.BF16.F32.PACK_AB R9, R75, R74 ;  /* 0x0000004a4b09723e */ /* 0x000fe200000010ff */
[----:B------:R1:W-:Y:S01]  /*5400*/  STSM.16.M88.4 [R2], R16 ;  /* 0x0000001002007844 */ /* 0x0003e20000000200 */
[----:B------:R-:W-:Y:S02]  /*5410*/  F2FP.BF16.F32.PACK_AB R8, R73, R72 ;  /* 0x000000484908723e */ /* 0x000fe400000010ff */
[----:B------:R-:W-:Y:S01]  /*5420*/  F2FP.BF16.F32.PACK_AB R7, R87, R86 ;  /* 0x000000565707723e */ /* 0x000fe200000010ff */
[----:B------:R1:W-:Y:S01]  /*5430*/  STSM.16.M88.4 [R0], R12 ;  /* 0x0000000c00007844 */ /* 0x0003e20000000200 */
[----:B------:R-:W-:Y:S02]  /*5440*/  F2FP.BF16.F32.PACK_AB R6, R85, R84 ;  /* 0x000000545506723e */ /* 0x000fe400000010ff */
[----:B------:R-:W-:Y:S01]  /*5450*/  F2FP.BF16.F32.PACK_AB R5, R83, R82 ;  /* 0x000000525305723e */ /* 0x000fe200000010ff */
[----:B------:R1:W-:Y:S01]  /*5460*/  STSM.16.M88.4 [R3], R8 ;  /* 0x0000000803007844 */ /* 0x0003e20000000200 */
[----:B------:R-:W-:-:S05]  /*5470*/  F2FP.BF16.F32.PACK_AB R4, R81, R80 ;  /* 0x000000505104723e */ /* 0x000fca00000010ff */
[----:B------:R1:W-:Y:S01]  /*5480*/  STSM.16.M88.4 [R25], R4 ;  /* 0x0000000419007844 */ /* 0x0003e20000000200 */
[----:B------:R2:W-:Y:S06]  /*5490*/  MEMBAR.ALL.CTA ;  /* 0x0000000000007992 */ /* 0x0005ec0000008000 */
[----:B--2---:R-:W2:Y:S02]  /*54a0*/  FENCE.VIEW.ASYNC.S ;  /* 0x00000000000073c6 */ /* 0x004ea40000000000 */
[----:B--2---:R-:W-:Y:S06]  /*54b0*/  BAR.SYNC.DEFER_BLOCKING 0x1, 0x100 ;  /* 0x0044000000007b1d */ /* 0x004fec0000010000 */
[----:B------:R-:W-:Y:S05]  /*54c0*/  @P3 EXIT ;  /* 0x000000000000394d */ /* 0x000fea0003800000 */
        /* <DEDUP_REMOVED lines=8> */
[----:B--2---:R-:W-:Y:S01]  /*5550*/  UMOV UR8, UR6 ;  /* 0x0000000600087c82 */ /* 0x004fe20008000000 */
[----:B------:R-:W-:Y:S02]  /*5560*/  UMOV UR9, UR13 ;  /* 0x0000000d00097c82 */ /* 0x000fe40008000000 */
[----:B------:R2:W-:Y:S02]  /*5570*/  UTMASTG.4D [UR8], [UR4], desc[URZ] ;  /* 0x00003f08040073b5 */ /* 0x0005e40008019000 */
[----:B--2---:R0:W-:Y:S02]  /*5580*/  UTMACMDFLUSH ;  /* 0x00000000000079b7 */ /* 0x0041e40000000000 */
.L_x_13:
[----:B------:R-:W-:-:S04]  /*5590*/  DEPBAR.LE SB0, 0x0 ;  /* 0x000080000000791a */ /* 0x000fc80000000000 */
[----:B------:R-:W-:Y:S05]  /*55a0*/  EXIT ;  /* 0x000000000000794d */ /* 0x000fea0003800000 */
.L_x_3:
[----:B-1----:R-:W-:Y:S01]  /*55b0*/  MOV R5, UR25 ;  /* 0x0000001900057c02 */ /* 0x002fe20008000f00 */
[----:B------:R-:W-:Y:S02]  /*55c0*/  IMAD.MOV.U32 R2, RZ, RZ, -0x80000000 ;  /* 0x80000000ff027424 */ /* 0x000fe400078e00ff */
[----:B------:R-:W-:-:S04]  /*55d0*/  IMAD.MOV.U32 R3, RZ, RZ, -0x80000000 ;  /* 0x80000000ff037424 */ /* 0x000fc800078e00ff */
[----:B------:R1:W2:Y:S03]  /*55e0*/  SYNCS.PHASECHK.TRANS64.TRYWAIT P0, [R5+URZ+0x10], R3 ;  /* 0x00001003050075a7 */ /* 0x0002a6000800017f */
[----:B--2---:R-:W-:Y:S05]  /*55f0*/  @!P0 NANOSLEEP.SYNCS 0x989680 ;  /* 0x009896800000895d */ /* 0x004fea0003900000 */
[----:B------:R-:W2:Y:S02]  /*5600*/  @!P0 SYNCS.PHASECHK.TRANS64 P0, [R5+URZ+0x10], R3 ;  /* 0x00001003050085a7 */ /* 0x000ea4000800007f */
[----:B--2---:R-:W-:Y:S05]  /*5610*/  @!P0 BRA `(.L_x_3) ;  /* 0xfffffffc00e48947 */ /* 0x004fea000383ffff */
[----:B------:R-:W-:Y:S05]  /*5620*/  BRA `(.L_x_23) ;  /* 0xffffffb000187947 */ /* 0x000fea000383ffff */
.L_x_4:
[----:B-1----:R-:W-:Y:S02]  /*5630*/  IMAD.U32 R5, RZ, RZ, UR25 ;  /* 0x00000019ff057e24 */ /* 0x002fe4000f8e00ff */
[----:B------:R-:W-:Y:S02]  /*5640*/  IMAD.MOV.U32 R2, RZ, RZ, -0x80000000 ;  /* 0x80000000ff027424 */ /* 0x000fe400078e00ff */
[----:B------:R-:W-:-:S04]  /*5650*/  IMAD.MOV.U32 R3, RZ, RZ, -0x80000000 ;  /* 0x80000000ff037424 */ /* 0x000fc800078e00ff */
[----:B------:R1:W2:Y:S03]  /*5660*/  SYNCS.PHASECHK.TRANS64.TRYWAIT P0, [R5+URZ+0x30], R3 ;  /* 0x00003003050075a7 */ /* 0x0002a6000800017f */
[----:B--2---:R-:W-:Y:S05]  /*5670*/  @!P0 NANOSLEEP.SYNCS 0x989680 ;  /* 0x009896800000895d */ /* 0x004fea0003900000 */
[----:B------:R-:W2:Y:S02]  /*5680*/  @!P0 SYNCS.PHASECHK.TRANS64 P0, [R5+URZ+0x30], R3 ;  /* 0x00003003050085a7 */ /* 0x000ea4000800007f */
[----:B--2---:R-:W-:Y:S05]  /*5690*/  @!P0 BRA `(.L_x_4) ;  /* 0xfffffffc00e48947 */ /* 0x004fea000383ffff */
[----:B------:R-:W-:Y:S05]  /*56a0*/  BRA `(.L_x_24) ;  /* 0xffffffb400007947 */ /* 0x000fea000383ffff */
.L_x_6:
[----:B------:R-:W-:Y:S02]  /*56b0*/  IMAD.U32 R2, RZ, RZ, UR40 ;  /* 0x00000028ff027e24 */ /* 0x000fe4000f8e00ff */
[----:B-1----:R-:W-:-:S07]  /*56c0*/  IMAD.U32 R3, RZ, RZ, UR40 ;  /* 0x00000028ff037e24 */ /* 0x002fce000f8e00ff */
.L_x_25:
[----:B-1----:R-:W-:-:S04]  /*56d0*/  IMAD.U32 R5, RZ, RZ, UR25 ;  /* 0x00000019ff057e24 */ /* 0x002fc8000f8e00ff */
[----:B------:R1:W2:Y:S03]  /*56e0*/  SYNCS.PHASECHK.TRANS64.TRYWAIT P0, [R5+URZ+0x18], R3 ;  /* 0x00001803050075a7 */ /* 0x0002a6000800017f */
[----:B--2---:R-:W-:Y:S05]  /*56f0*/  @!P0 NANOSLEEP.SYNCS 0x989680 ;  /* 0x009896800000895d */ /* 0x004fea0003900000 */
[----:B------:R-:W2:Y:S02]  /*5700*/  @!P0 SYNCS.PHASECHK.TRANS64 P0, [R5+URZ+0x18], R3 ;  /* 0x00001803050085a7 */ /* 0x000ea4000800007f */
[----:B--2---:R-:W-:Y:S05]  /*5710*/  @!P0 BRA `(.L_x_25) ;  /* 0xfffffffc00ec8947 */ /* 0x004fea000383ffff */
[----:B------:R-:W-:Y:S05]  /*5720*/  BRA `(.L_x_26) ;  /* 0xffffffb400ac7947 */ /* 0x000fea000383ffff */
.L_x_7:
[----:B------:R-:W-:Y:S02]  /*5730*/  IMAD.U32 R2, RZ, RZ, UR40 ;  /* 0x00000028ff027e24 */ /* 0x000fe4000f8e00ff */
[----:B-1----:R-:W-:-:S07]  /*5740*/  IMAD.U32 R3, RZ, RZ, UR40 ;  /* 0x00000028ff037e24 */ /* 0x002fce000f8e00ff */
.L_x_27:
[----:B-1----:R-:W-:-:S04]  /*5750*/  MOV R5, UR25 ;  /* 0x0000001900057c02 */ /* 0x002fc80008000f00 */
[----:B------:R1:W2:Y:S03]  /*5760*/  SYNCS.PHASECHK.TRANS64.TRYWAIT P0, [R5+URZ+0x38], R3 ;  /* 0x00003803050075a7 */ /* 0x0002a6000800017f */
[----:B--2---:R-:W-:Y:S05]  /*5770*/  @!P0 NANOSLEEP.SYNCS 0x989680 ;  /* 0x009896800000895d */ /* 0x004fea0003900000 */
[----:B------:R-:W2:Y:S02]  /*5780*/  @!P0 SYNCS.PHASECHK.TRANS64 P0, [R5+URZ+0x38], R3 ;  /* 0x00003803050085a7 */ /* 0x000ea4000800007f */
[----:B--2---:R-:W-:Y:S05]  /*5790*/  @!P0 BRA `(.L_x_27) ;  /* 0xfffffffc00ec8947 */ /* 0x004fea000383ffff */
[----:B------:R-:W-:Y:S05]  /*57a0*/  BRA `(.L_x_28) ;  /* 0xffffffb400fc7947 */ /* 0x000fea000383ffff */
.L_x_8:
[----:B------:R-:W-:-:S06]  /*57b0*/  USHF.L.U32 UR8, UR23, 0x1f, URZ ;  /* 0x0000001f17087899 */ /* 0x000fcc000800063f */
[----:B------:R-:W-:Y:S02]  /*57c0*/  IMAD.U32 R2, RZ, RZ, UR8 ;  /* 0x00000008ff027e24 */ /* 0x000fe4000f8e00ff */
[----:B-1----:R-:W-:-:S07]  /*57d0*/  IMAD.U32 R3, RZ, RZ, UR8 ;  /* 0x00000008ff037e24 */ /* 0x002fce000f8e00ff */
.L_x_29:
[----:B-1----:R-:W-:-:S04]  /*57e0*/  IMAD.U32 R5, RZ, RZ, UR25 ;  /* 0x00000019ff057e24 */ /* 0x002fc8000f8e00ff */
[----:B------:R1:W2:Y:S03]  /*57f0*/  SYNCS.PHASECHK.TRANS64.TRYWAIT P0, [R5+URZ+0x10], R3 ;  /* 0x00001003050075a7 */ /* 0x0002a6000800017f */
[----:B--2---:R-:W-:Y:S05]  /*5800*/  @!P0 NANOSLEEP.SYNCS 0x989680 ;  /* 0x009896800000895d */ /* 0x004fea0003900000 */
[----:B------:R-:W2:Y:S02]  /*5810*/  @!P0 SYNCS.PHASECHK.TRANS64 P0, [R5+URZ+0x10], R3 ;  /* 0x00001003050085a7 */ /* 0x000ea4000800007f */
[----:B--2---:R-:W-:Y:S05]  /*5820*/  @!P0 BRA `(.L_x_29) ;  /* 0xfffffffc00ec8947 */ /* 0x004fea000383ffff */
[----:B------:R-:W-:Y:S05]  /*5830*/  BRA `(.L_x_30) ;  /* 0xffffffb800587947 */ /* 0x000fea000383ffff */
.L_x_9:
[----:B------:R-:W-:Y:S02]  /*5840*/  IMAD.U32 R2, RZ, RZ, UR38 ;  /* 0x00000026ff027e24 */ /* 0x000fe4000f8e00ff */
[----:B-1----:R-:W-:-:S07]  /*5850*/  IMAD.U32 R3, RZ, RZ, UR38 ;  /* 0x00000026ff037e24 */ /* 0x002fce000f8e00ff */
.L_x_31:
[----:B-1----:R-:W-:-:S04]  /*5860*/  IMAD.U32 R5, RZ, RZ, UR25 ;  /* 0x00000019ff057e24 */ /* 0x002fc8000f8e00ff */
[----:B------:R1:W2:Y:S03]  /*5870*/  SYNCS.PHASECHK.TRANS64.TRYWAIT P0, [R5+URZ+0x30], R3 ;  /* 0x00003003050075a7 */ /* 0x0002a6000800017f */
[----:B--2---:R-:W-:Y:S05]  /*5880*/  @!P0 NANOSLEEP.SYNCS 0x989680 ;  /* 0x009896800000895d */ /* 0x004fea0003900000 */
[----:B------:R-:W2:Y:S02]  /*5890*/  @!P0 SYNCS.PHASECHK.TRANS64 P0, [R5+URZ+0x30], R3 ;  /* 0x00003003050085a7 */ /* 0x000ea4000800007f */
[----:B--2---:R-:W-:Y:S05]  /*58a0*/  @!P0 BRA `(.L_x_31) ;  /* 0xfffffffc00ec8947 */ /* 0x004fea000383ffff */
[----:B------:R-:W-:Y:S05]  /*58b0*/  BRA `(.L_x_32) ;  /* 0xffffffb800a87947 */ /* 0x000fea000383ffff */
.L_x_11:
[----:B------:R-:W-:Y:S02]  /*58c0*/  IMAD.U32 R2, RZ, RZ, UR24 ;  /* 0x00000018ff027e24 */ /* 0x000fe4000f8e00ff */
[----:B-1----:R-:W-:-:S07]  /*58d0*/  IMAD.U32 R3, RZ, RZ, UR24 ;  /* 0x00000018ff037e24 */ /* 0x002fce000f8e00ff */
.L_x_33:
[----:B-1----:R-:W-:-:S04]  /*58e0*/  IMAD.U32 R5, RZ, RZ, UR25 ;  /* 0x00000019ff057e24 */ /* 0x002fc8000f8e00ff */
[----:B------:R1:W2:Y:S03]  /*58f0*/  SYNCS.PHASECHK.TRANS64.TRYWAIT P0, [R5+URZ+0x18], R3 ;  /* 0x00001803050075a7 */ /* 0x0002a6000800017f */
[----:B--2---:R-:W-:Y:S05]  /*5900*/  @!P0 NANOSLEEP.SYNCS 0x989680 ;  /* 0x009896800000895d */ /* 0x004fea0003900000 */
[----:B------:R-:W2:Y:S02]  /*5910*/  @!P0 SYNCS.PHASECHK.TRANS64 P0, [R5+URZ+0x18], R3 ;  /* 0x00001803050085a7 */ /* 0x000ea4000800007f */
[----:B--2---:R-:W-:Y:S05]  /*5920*/  @!P0 BRA `(.L_x_33) ;  /* 0xfffffffc00ec8947 */ /* 0x004fea000383ffff */
[----:B------:R-:W-:Y:S05]  /*5930*/  BRA `(.L_x_34) ;  /* 0xffffffbc002c7947 */ /* 0x000fea000383ffff */
.L_x_12:
[----:B------:R-:W-:Y:S01]  /*5940*/  UMOV UR8, UR24 ;  /* 0x0000001800087c82 */ /* 0x000fe20008000000 */
[----:B------:R-:W-:-:S05]  /*5950*/  UMOV UR9, UR24 ;  /* 0x0000001800097c82 */ /* 0x000fca0008000000 */
.L_x_35:
[----:B-1----:R-:W-:Y:S01]  /*5960*/  MOV R5, UR25 ;  /* 0x0000001900057c02 */ /* 0x002fe20008000f00 */
[----:B------:R-:W-:Y:S02]  /*5970*/  IMAD.U32 R2, RZ, RZ, UR8 ;  /* 0x00000008ff027e24 */ /* 0x000fe4000f8e00ff */
[----:B------:R-:W-:-:S04]  /*5980*/  IMAD.U32 R3, RZ, RZ, UR9 ;  /* 0x00000009ff037e24 */ /* 0x000fc8000f8e00ff */
[----:B------:R1:W2:Y:S03]  /*5990*/  SYNCS.PHASECHK.TRANS64.TRYWAIT P0, [R5+URZ+0x38], R3 ;  /* 0x00003803050075a7 */ /* 0x0002a6000800017f */
[----:B--2---:R-:W-:Y:S05]  /*59a0*/  @!P0 NANOSLEEP.SYNCS 0x989680 ;  /* 0x009896800000895d */ /* 0x004fea0003900000 */
[----:B------:R-:W2:Y:S02]  /*59b0*/  @!P0 SYNCS.PHASECHK.TRANS64 P0, [R5+URZ+0x38], R3 ;  /* 0x00003803050085a7 */ /* 0x000ea4000800007f */
[----:B--2---:R-:W-:Y:S05]  /*59c0*/  @!P0 BRA `(.L_x_35) ;  /* 0xfffffffc00e48947 */ /* 0x004fea000383ffff */
[----:B------:R-:W-:Y:S05]  /*59d0*/  BRA `(.L_x_36) ;  /* 0xffffffbc00707947 */ /* 0x000fea000383ffff */
.L_x_18:
[----:B------:R-:W-:Y:S02]  /*59e0*/  IMAD.U32 R10, RZ, RZ, UR14 ;  /* 0x0000000eff0a7e24 */ /* 0x000fe4000f8e00ff */
[----:B------:R-:W-:-:S07]  /*59f0*/  IMAD.U32 R11, RZ, RZ, UR14 ;  /* 0x0000000eff0b7e24 */ /* 0x000fce000f8e00ff */
.L_x_37:
[----:B-1----:R-:W-:-:S04]  /*5a00*/  IMAD.U32 R13, RZ, RZ, UR23 ;  /* 0x00000017ff0d7e24 */ /* 0x002fc8000f8e00ff */
[----:B------:R1:W2:Y:S03]  /*5a10*/  SYNCS.PHASECHK.TRANS64.TRYWAIT P0, [R13+URZ], R11 ;  /* 0x0000000b0d0075a7 */ /* 0x0002a6000800017f */
[----:B--2---:R-:W-:Y:S05]  /*5a20*/  @!P0 NANOSLEEP.SYNCS 0x989680 ;  /* 0x009896800000895d */ /* 0x004fea0003900000 */
[----:B------:R-:W2:Y:S02]  /*5a30*/  @!P0 SYNCS.PHASECHK.TRANS64 P0, [R13+URZ], R11 ;  /* 0x0000000b0d0085a7 */ /* 0x000ea4000800007f */
[----:B--2---:R-:W-:Y:S05]  /*5a40*/  @!P0 BRA `(.L_x_37) ;  /* 0xfffffffc00ec8947 */ /* 0x004fea000383ffff */
[----:B------:R-:W-:Y:S05]  /*5a50*/  BRA `(.L_x_17) ;  /* 0xffffffcc008c7947 */ /* 0x000fea000383ffff */
.L_x_20:
[----:B------:R-:W-:Y:S02]  /*5a60*/  IMAD.U32 R14, RZ, RZ, UR14 ;  /* 0x0000000eff0e7e24 */ /* 0x000fe4000f8e00ff */
[----:B------:R-:W-:-:S07]  /*5a70*/  IMAD.U32 R15, RZ, RZ, UR14 ;  /* 0x0000000eff0f7e24 */ /* 0x000fce000f8e00ff */
.L_x_38:
[----:B-1----:R-:W-:-:S04]  /*5a80*/  IMAD.U32 R17, RZ, RZ, UR23 ;  /* 0x00000017ff117e24 */ /* 0x002fc8000f8e00ff */
[----:B------:R1:W2:Y:S03]  /*5a90*/  SYNCS.PHASECHK.TRANS64.TRYWAIT P0, [R17+URZ+0x20], R15 ;  /* 0x0000200f110075a7 */ /* 0x0002a6000800017f */
[----:B--2---:R-:W-:Y:S05]  /*5aa0*/  @!P0 NANOSLEEP.SYNCS 0x989680 ;  /* 0x009896800000895d */ /* 0x004fea0003900000 */
[----:B------:R-:W2:Y:S02]  /*5ab0*/  @!P0 SYNCS.PHASECHK.TRANS64 P0, [R17+URZ+0x20], R15 ;  /* 0x0000200f110085a7 */ /* 0x000ea4000800007f */
[----:B--2---:R-:W-:Y:S05]  /*5ac0*/  @!P0 BRA `(.L_x_38) ;  /* 0xfffffffc00ec8947 */ /* 0x004fea000383ffff */
[----:B------:R-:W-:Y:S05]  /*5ad0*/  BRA `(.L_x_19) ;  /* 0xffffffd000447947 */ /* 0x000fea000383ffff */
.L_x_39:
[----:B------:R-:W-:-:S00]  /*5ae0*/  BRA `(.L_x_39) ;  /* 0xfffffffc00fc7947 */ /* 0x000fc0000383ffff */
[----:B------:R-:W-:-:S00]  /*5af0*/  NOP ;  /* 0x0000000000007918 */ /* 0x000fc00000000000 */
        /* <DEDUP_REMOVED lines=8> */
.L_x_40:


//--------------------- .nv.shared.kernel_cutlass_kernel_flash_attncuteflash_bwd_sm90FlashAttentionBackwardSm90_object_at__tensor0000o12811101213_tensor0000o12811101213_tensor0000o12811101213_tensor0000o12811101213_tensor0_0 --------------------------
	.section	.nv.shared.kernel_cutlass_kernel_flash_attncuteflash_bwd_sm90FlashAttentionBackwardSm90_object_at__tensor0000o12811101213_tensor0000o12811101213_tensor0000o12811101213_tensor0000o12811101213_tensor0_0,"aw",@nobits
	.sectionflags	@""
	.align	1024
	.zero		1024


//--------------------- .nv.shared.reserved.0     --------------------------
	.section	.nv.shared.reserved.0,"aw",@nobits
	.weak		__nv_reservedSMEM_offset_0_alias
	.size		__nv_reservedSMEM_offset_0_alias, 0, 0
	.other		__nv_reservedSMEM_offset_0_alias,@"STO_CUDA_RESERVED_SHARED STV_DEFAULT"
__nv_reservedSMEM_offset_0_alias:
	.zero		0


//--------------------- .nv.constant0.kernel_cutlass_kernel_flash_attncuteflash_bwd_sm90FlashAttentionBackwardSm90_object_at__tensor0000o12811101213_tensor0000o12811101213_tensor0000o12811101213_tensor0000o12811101213_tensor0_0 --------------------------
	.section	.nv.constant0.kernel_cutlass_kernel_flash_attncuteflash_bwd_sm90FlashAttentionBackwardSm90_object_at__tensor0000o12811101213_tensor0000o12811101213_tensor0000o12811101213_tensor0000o12811101213_tensor0_0,"a",@progbits
	.sectionflags	@""
	.align	4
.nv.constant0.kernel_cutlass_kernel_flash_attncuteflash_bwd_sm90FlashAttentionBackwardSm90_object_at__tensor0000o12811101213_tensor0000o12811101213_tensor0000o12811101213_tensor0000o12811101213_tensor0_0:
	.zero		1564


//--------------------- SYMBOLS --------------------------

	.type		.nv.reservedSmem.offset0,@object
	.size		.nv.reservedSmem.offset0,0x4
